//
// Generated by NVIDIA NVVM Compiler
//
// Compiler Build ID: CL-36424714
// Cuda compilation tools, release 13.0, V13.0.88
// Based on NVVM 20.0.0
//

.version 9.0
.target sm_100
.address_size 64

	// .globl	_Z18merge_tiled_kernelPiiS_iS_i
.extern .shared .align 16 .b8 shareAB[];

.visible .entry _Z18merge_tiled_kernelPiiS_iS_i(
	.param .u64 .ptr .align 1 _Z18merge_tiled_kernelPiiS_iS_i_param_0,
	.param .u32 _Z18merge_tiled_kernelPiiS_iS_i_param_1,
	.param .u64 .ptr .align 1 _Z18merge_tiled_kernelPiiS_iS_i_param_2,
	.param .u32 _Z18merge_tiled_kernelPiiS_iS_i_param_3,
	.param .u64 .ptr .align 1 _Z18merge_tiled_kernelPiiS_iS_i_param_4,
	.param .u32 _Z18merge_tiled_kernelPiiS_iS_i_param_5
)
{
	.reg .pred 	%p<108>;
	.reg .b32 	%r<349>;
	.reg .b32 	%f<9>;
	.reg .b64 	%rd<48>;

	ld.param.u64 	%rd11, [_Z18merge_tiled_kernelPiiS_iS_i_param_0];
	ld.param.u32 	%r151, [_Z18merge_tiled_kernelPiiS_iS_i_param_1];
	ld.param.u64 	%rd12, [_Z18merge_tiled_kernelPiiS_iS_i_param_2];
	ld.param.u32 	%r152, [_Z18merge_tiled_kernelPiiS_iS_i_param_3];
	ld.param.u64 	%rd13, [_Z18merge_tiled_kernelPiiS_iS_i_param_4];
	ld.param.u32 	%r153, [_Z18merge_tiled_kernelPiiS_iS_i_param_5];
	cvta.to.global.u64 	%rd1, %rd13;
	cvta.to.global.u64 	%rd2, %rd12;
	cvta.to.global.u64 	%rd3, %rd11;
	mov.u32 	%r154, %ctaid.x;
	cvt.rn.f32.u32 	%f1, %r154;
	add.s32 	%r155, %r152, %r151;
	mov.u32 	%r156, %nctaid.x;
	div.u32 	%r157, %r155, %r156;
	cvt.rn.f32.u32 	%f2, %r157;
	mul.f32 	%f3, %f1, %f2;
	cvt.rzi.s32.f32 	%r1, %f3;
	add.s32 	%r158, %r154, 1;
	cvt.rn.f32.u32 	%f4, %r158;
	mul.f32 	%f5, %f4, %f2;
	cvt.rn.f32.s32 	%f6, %r155;
	setp.lt.f32 	%p6, %f5, %f6;
	selp.f32 	%f7, %f5, %f6, %p6;
	cvt.rzi.s32.f32 	%r2, %f7;
	mov.u32 	%r3, %tid.x;
	setp.ne.s32 	%p7, %r3, 0;
	@%p7 bra 	$L__BB0_18;
	min.s32 	%r295, %r1, %r151;
	sub.s32 	%r296, %r1, %r295;
	setp.lt.s32 	%p8, %r1, %r152;
	sub.s32 	%r159, %r1, %r152;
	selp.b32 	%r297, 0, %r159, %p8;
	setp.lt.s32 	%p9, %r1, %r151;
	sub.s32 	%r160, %r1, %r151;
	selp.b32 	%r298, 0, %r160, %p9;
$L__BB0_2:
	mov.u32 	%r11, %r295;
	mov.u32 	%r10, %r296;
	setp.lt.s32 	%p10, %r11, 1;
	setp.ge.s32 	%p11, %r10, %r152;
	or.pred  	%p12, %p10, %p11;
	@%p12 bra 	$L__BB0_5;
	add.s32 	%r161, %r11, -1;
	mul.wide.u32 	%rd14, %r161, 4;
	add.s64 	%rd15, %rd3, %rd14;
	ld.global.u32 	%r162, [%rd15];
	mul.wide.s32 	%rd16, %r10, 4;
	add.s64 	%rd17, %rd2, %rd16;
	ld.global.u32 	%r163, [%rd17];
	setp.le.s32 	%p13, %r162, %r163;
	@%p13 bra 	$L__BB0_5;
	sub.s32 	%r170, %r11, %r297;
	add.s32 	%r171, %r170, 1;
	shr.s32 	%r172, %r171, 1;
	add.s32 	%r296, %r172, %r10;
	sub.s32 	%r295, %r11, %r172;
	mov.pred 	%p103, 0;
	mov.u32 	%r298, %r10;
	bra.uni 	$L__BB0_8;
$L__BB0_5:
	setp.lt.s32 	%p15, %r10, 1;
	setp.ge.s32 	%p16, %r11, %r151;
	mov.pred 	%p103, -1;
	or.pred  	%p17, %p15, %p16;
	mov.u32 	%r295, %r11;
	mov.u32 	%r296, %r10;
	@%p17 bra 	$L__BB0_8;
	add.s32 	%r164, %r10, -1;
	mul.wide.u32 	%rd18, %r164, 4;
	add.s64 	%rd19, %rd2, %rd18;
	ld.global.u32 	%r165, [%rd19];
	mul.wide.s32 	%rd20, %r11, 4;
	add.s64 	%rd21, %rd3, %rd20;
	ld.global.u32 	%r166, [%rd21];
	setp.lt.s32 	%p19, %r165, %r166;
	mov.u32 	%r295, %r11;
	mov.u32 	%r296, %r10;
	@%p19 bra 	$L__BB0_8;
	sub.s32 	%r167, %r10, %r298;
	add.s32 	%r168, %r167, 1;
	shr.s32 	%r169, %r168, 1;
	add.s32 	%r295, %r169, %r11;
	sub.s32 	%r296, %r10, %r169;
	mov.pred 	%p103, 0;
	mov.u32 	%r297, %r11;
$L__BB0_8:
	not.pred 	%p22, %p103;
	@%p22 bra 	$L__BB0_2;
	st.shared.u32 	[shareAB], %r295;
	min.s32 	%r303, %r2, %r151;
	sub.s32 	%r304, %r2, %r303;
	setp.lt.s32 	%p23, %r2, %r152;
	sub.s32 	%r173, %r2, %r152;
	selp.b32 	%r305, 0, %r173, %p23;
	setp.lt.s32 	%p24, %r2, %r151;
	sub.s32 	%r174, %r2, %r151;
	selp.b32 	%r306, 0, %r174, %p24;
$L__BB0_10:
	mov.u32 	%r27, %r303;
	mov.u32 	%r26, %r304;
	setp.lt.s32 	%p25, %r27, 1;
	setp.ge.s32 	%p26, %r26, %r152;
	or.pred  	%p27, %p25, %p26;
	@%p27 bra 	$L__BB0_13;
	add.s32 	%r175, %r27, -1;
	mul.wide.u32 	%rd22, %r175, 4;
	add.s64 	%rd23, %rd3, %rd22;
	ld.global.u32 	%r176, [%rd23];
	mul.wide.s32 	%rd24, %r26, 4;
	add.s64 	%rd25, %rd2, %rd24;
	ld.global.u32 	%r177, [%rd25];
	setp.le.s32 	%p28, %r176, %r177;
	@%p28 bra 	$L__BB0_13;
	sub.s32 	%r184, %r27, %r305;
	add.s32 	%r185, %r184, 1;
	shr.s32 	%r186, %r185, 1;
	add.s32 	%r304, %r186, %r26;
	sub.s32 	%r303, %r27, %r186;
	mov.pred 	%p104, 0;
	mov.u32 	%r306, %r26;
	bra.uni 	$L__BB0_16;
$L__BB0_13:
	setp.lt.s32 	%p30, %r26, 1;
	setp.ge.s32 	%p31, %r27, %r151;
	mov.pred 	%p104, -1;
	or.pred  	%p32, %p30, %p31;
	mov.u32 	%r303, %r27;
	mov.u32 	%r304, %r26;
	@%p32 bra 	$L__BB0_16;
	add.s32 	%r178, %r26, -1;
	mul.wide.u32 	%rd26, %r178, 4;
	add.s64 	%rd27, %rd2, %rd26;
	ld.global.u32 	%r179, [%rd27];
	mul.wide.s32 	%rd28, %r27, 4;
	add.s64 	%rd29, %rd3, %rd28;
	ld.global.u32 	%r180, [%rd29];
	setp.lt.s32 	%p34, %r179, %r180;
	mov.u32 	%r303, %r27;
	mov.u32 	%r304, %r26;
	@%p34 bra 	$L__BB0_16;
	sub.s32 	%r181, %r26, %r306;
	add.s32 	%r182, %r181, 1;
	shr.s32 	%r183, %r182, 1;
	add.s32 	%r303, %r183, %r27;
	sub.s32 	%r304, %r26, %r183;
	mov.pred 	%p104, 0;
	mov.u32 	%r305, %r27;
$L__BB0_16:
	not.pred 	%p37, %p104;
	@%p37 bra 	$L__BB0_10;
	st.shared.u32 	[shareAB+4], %r303;
$L__BB0_18:
	bar.sync 	0;
	ld.shared.v2.u32 	{%r36, %r187}, [shareAB];
	sub.s32 	%r37, %r1, %r36;
	bar.sync 	0;
	sub.s32 	%r38, %r2, %r1;
	sub.s32 	%r39, %r187, %r36;
	add.s32 	%r188, %r37, %r187;
	sub.s32 	%r40, %r2, %r188;
	div.s32 	%r189, %r38, %r153;
	cvt.rn.f32.s32 	%f8, %r189;
	cvt.rzi.s32.f32 	%r41, %f8;
	setp.lt.s32 	%p38, %r41, 1;
	@%p38 bra 	$L__BB0_68;
	shl.b32 	%r191, %r153, 2;
	mov.u32 	%r192, shareAB;
	add.s32 	%r42, %r192, %r191;
	add.s32 	%r43, %r36, %r3;
	mov.u32 	%r44, %ntid.x;
	add.s32 	%r45, %r37, %r3;
	cvt.s64.s32 	%rd4, %r1;
	mov.b32 	%r307, 0;
	mov.u32 	%r308, %r307;
	mov.u32 	%r309, %r307;
	mov.u32 	%r310, %r307;
$L__BB0_20:
	setp.lt.s32 	%p39, %r153, 1;
	@%p39 bra 	$L__BB0_29;
	sub.s32 	%r50, %r39, %r308;
	add.s32 	%r51, %r43, %r308;
	mov.b32 	%r311, 0;
$L__BB0_22:
	add.s32 	%r55, %r311, %r3;
	setp.ge.u32 	%p40, %r55, %r50;
	@%p40 bra 	$L__BB0_24;
	add.s32 	%r194, %r51, %r311;
	mul.wide.u32 	%rd30, %r194, 4;
	add.s64 	%rd31, %rd3, %rd30;
	ld.global.u32 	%r195, [%rd31];
	shl.b32 	%r196, %r55, 2;
	mov.u32 	%r197, shareAB;
	add.s32 	%r198, %r197, %r196;
	st.shared.u32 	[%r198], %r195;
$L__BB0_24:
	add.s32 	%r311, %r311, %r44;
	setp.lt.s32 	%p41, %r311, %r153;
	@%p41 bra 	$L__BB0_22;
	sub.s32 	%r52, %r40, %r307;
	add.s32 	%r53, %r45, %r307;
	mov.b32 	%r312, 0;
$L__BB0_26:
	add.s32 	%r58, %r312, %r3;
	setp.ge.u32 	%p42, %r58, %r52;
	@%p42 bra 	$L__BB0_28;
	add.s32 	%r200, %r53, %r312;
	mul.wide.u32 	%rd32, %r200, 4;
	add.s64 	%rd33, %rd2, %rd32;
	ld.global.u32 	%r201, [%rd33];
	shl.b32 	%r202, %r58, 2;
	add.s32 	%r203, %r42, %r202;
	st.shared.u32 	[%r203], %r201;
$L__BB0_28:
	add.s32 	%r312, %r312, %r44;
	setp.lt.s32 	%p43, %r312, %r153;
	@%p43 bra 	$L__BB0_26;
$L__BB0_29:
	bar.sync 	0;
	div.u32 	%r204, %r153, %r44;
	mul.lo.s32 	%r205, %r204, %r3;
	add.s32 	%r206, %r205, %r204;
	sub.s32 	%r207, %r38, %r309;
	min.s32 	%r60, %r205, %r207;
	min.s32 	%r61, %r206, %r207;
	sub.s32 	%r208, %r39, %r308;
	min.s32 	%r62, %r153, %r208;
	sub.s32 	%r209, %r40, %r307;
	min.s32 	%r63, %r153, %r209;
	min.s32 	%r317, %r60, %r62;
	sub.s32 	%r318, %r60, %r317;
	setp.lt.s32 	%p44, %r60, %r63;
	sub.s32 	%r210, %r60, %r63;
	selp.b32 	%r319, 0, %r210, %p44;
	setp.lt.s32 	%p45, %r60, %r62;
	sub.s32 	%r211, %r60, %r62;
	selp.b32 	%r320, 0, %r211, %p45;
$L__BB0_30:
	mov.u32 	%r71, %r317;
	mov.u32 	%r70, %r318;
	setp.lt.s32 	%p46, %r71, 1;
	setp.ge.s32 	%p47, %r70, %r63;
	shl.b32 	%r212, %r71, 2;
	mov.u32 	%r213, shareAB;
	add.s32 	%r72, %r213, %r212;
	shl.b32 	%r214, %r70, 2;
	add.s32 	%r73, %r42, %r214;
	or.pred  	%p48, %p46, %p47;
	@%p48 bra 	$L__BB0_33;
	ld.shared.u32 	%r215, [%r72+-4];
	ld.shared.u32 	%r216, [%r73];
	setp.le.s32 	%p49, %r215, %r216;
	@%p49 bra 	$L__BB0_33;
	sub.s32 	%r222, %r71, %r319;
	add.s32 	%r223, %r222, 1;
	shr.s32 	%r224, %r223, 1;
	add.s32 	%r318, %r224, %r70;
	sub.s32 	%r317, %r71, %r224;
	mov.pred 	%p105, 0;
	mov.u32 	%r320, %r70;
	bra.uni 	$L__BB0_36;
$L__BB0_33:
	setp.lt.s32 	%p51, %r70, 1;
	setp.ge.s32 	%p52, %r71, %r62;
	mov.pred 	%p105, -1;
	or.pred  	%p53, %p51, %p52;
	mov.u32 	%r317, %r71;
	mov.u32 	%r318, %r70;
	@%p53 bra 	$L__BB0_36;
	ld.shared.u32 	%r217, [%r73+-4];
	ld.shared.u32 	%r218, [%r72];
	setp.lt.s32 	%p55, %r217, %r218;
	mov.u32 	%r317, %r71;
	mov.u32 	%r318, %r70;
	@%p55 bra 	$L__BB0_36;
	sub.s32 	%r219, %r70, %r320;
	add.s32 	%r220, %r219, 1;
	shr.s32 	%r221, %r220, 1;
	add.s32 	%r317, %r221, %r71;
	sub.s32 	%r318, %r70, %r221;
	mov.pred 	%p105, 0;
	mov.u32 	%r319, %r71;
$L__BB0_36:
	not.pred 	%p58, %p105;
	@%p58 bra 	$L__BB0_30;
	min.s32 	%r325, %r61, %r62;
	sub.s32 	%r326, %r61, %r325;
	setp.lt.s32 	%p59, %r61, %r63;
	sub.s32 	%r225, %r61, %r63;
	selp.b32 	%r327, 0, %r225, %p59;
	setp.lt.s32 	%p60, %r61, %r62;
	sub.s32 	%r226, %r61, %r62;
	selp.b32 	%r328, 0, %r226, %p60;
$L__BB0_38:
	mov.u32 	%r89, %r325;
	mov.u32 	%r88, %r326;
	setp.lt.s32 	%p61, %r89, 1;
	setp.ge.s32 	%p62, %r88, %r63;
	shl.b32 	%r227, %r89, 2;
	mov.u32 	%r228, shareAB;
	add.s32 	%r90, %r228, %r227;
	shl.b32 	%r229, %r88, 2;
	add.s32 	%r91, %r42, %r229;
	or.pred  	%p63, %p61, %p62;
	@%p63 bra 	$L__BB0_41;
	ld.shared.u32 	%r230, [%r90+-4];
	ld.shared.u32 	%r231, [%r91];
	setp.le.s32 	%p64, %r230, %r231;
	@%p64 bra 	$L__BB0_41;
	sub.s32 	%r237, %r89, %r327;
	add.s32 	%r238, %r237, 1;
	shr.s32 	%r239, %r238, 1;
	add.s32 	%r326, %r239, %r88;
	sub.s32 	%r325, %r89, %r239;
	mov.pred 	%p106, 0;
	mov.u32 	%r328, %r88;
	bra.uni 	$L__BB0_44;
$L__BB0_41:
	setp.lt.s32 	%p66, %r88, 1;
	setp.ge.s32 	%p67, %r89, %r62;
	mov.pred 	%p106, -1;
	or.pred  	%p68, %p66, %p67;
	mov.u32 	%r325, %r89;
	mov.u32 	%r326, %r88;
	@%p68 bra 	$L__BB0_44;
	ld.shared.u32 	%r232, [%r91+-4];
	ld.shared.u32 	%r233, [%r90];
	setp.lt.s32 	%p70, %r232, %r233;
	mov.u32 	%r325, %r89;
	mov.u32 	%r326, %r88;
	@%p70 bra 	$L__BB0_44;
	sub.s32 	%r234, %r88, %r328;
	add.s32 	%r235, %r234, 1;
	shr.s32 	%r236, %r235, 1;
	add.s32 	%r325, %r236, %r89;
	sub.s32 	%r326, %r88, %r236;
	mov.pred 	%p106, 0;
	mov.u32 	%r327, %r89;
$L__BB0_44:
	not.pred 	%p73, %p106;
	@%p73 bra 	$L__BB0_38;
	sub.s32 	%r241, %r60, %r317;
	shl.b32 	%r242, %r317, 2;
	mov.u32 	%r243, shareAB;
	add.s32 	%r100, %r243, %r242;
	sub.s32 	%r101, %r325, %r317;
	shl.b32 	%r244, %r241, 2;
	add.s32 	%r102, %r42, %r244;
	add.s32 	%r245, %r241, %r325;
	sub.s32 	%r103, %r61, %r245;
	cvt.s64.s32 	%rd34, %r309;
	add.s64 	%rd35, %rd34, %rd4;
	cvt.s64.s32 	%rd36, %r60;
	add.s64 	%rd5, %rd35, %rd36;
	shl.b64 	%rd37, %rd5, 2;
	add.s64 	%rd6, %rd1, %rd37;
	min.s32 	%r246, %r101, %r103;
	setp.lt.s32 	%p74, %r246, 1;
	mov.b32 	%r332, 0;
	mov.u32 	%r333, %r332;
	mov.u32 	%r334, %r332;
	@%p74 bra 	$L__BB0_48;
	mov.b32 	%r334, 0;
	mov.u32 	%r333, %r334;
	mov.u32 	%r332, %r334;
$L__BB0_47:
	shl.b32 	%r248, %r332, 2;
	add.s32 	%r249, %r100, %r248;
	ld.shared.u32 	%r250, [%r249];
	shl.b32 	%r252, %r333, 2;
	add.s32 	%r253, %r102, %r252;
	ld.shared.u32 	%r254, [%r253];
	setp.gt.s32 	%p75, %r250, %r254;
	setp.le.s32 	%p76, %r250, %r254;
	selp.u32 	%r256, 1, 0, %p76;
	add.s32 	%r332, %r332, %r256;
	selp.u32 	%r257, 1, 0, %p75;
	add.s32 	%r333, %r333, %r257;
	min.s32 	%r258, %r250, %r254;
	mul.wide.u32 	%rd38, %r334, 4;
	add.s64 	%rd39, %rd6, %rd38;
	st.global.u32 	[%rd39], %r258;
	add.s32 	%r334, %r334, 1;
	setp.lt.s32 	%p77, %r332, %r101;
	setp.lt.s32 	%p78, %r333, %r103;
	and.pred  	%p79, %p77, %p78;
	@%p79 bra 	$L__BB0_47;
$L__BB0_48:
	setp.eq.s32 	%p80, %r332, %r101;
	@%p80 bra 	$L__BB0_57;
	setp.ge.s32 	%p81, %r332, %r101;
	@%p81 bra 	$L__BB0_59;
	add.s32 	%r113, %r332, %r317;
	sub.s32 	%r259, %r325, %r113;
	and.b32  	%r114, %r259, 3;
	setp.eq.s32 	%p82, %r114, 0;
	mov.u32 	%r335, %r334;
	mov.u32 	%r336, %r332;
	@%p82 bra 	$L__BB0_54;
	add.s32 	%r336, %r332, 1;
	shl.b32 	%r260, %r332, 2;
	add.s32 	%r116, %r100, %r260;
	ld.shared.u32 	%r261, [%r116];
	add.s32 	%r335, %r334, 1;
	mul.wide.u32 	%rd40, %r334, 4;
	add.s64 	%rd7, %rd6, %rd40;
	st.global.u32 	[%rd7], %r261;
	setp.eq.s32 	%p83, %r114, 1;
	@%p83 bra 	$L__BB0_54;
	add.s32 	%r336, %r332, 2;
	ld.shared.u32 	%r262, [%r116+4];
	add.s32 	%r335, %r334, 2;
	st.global.u32 	[%rd7+4], %r262;
	setp.eq.s32 	%p84, %r114, 2;
	@%p84 bra 	$L__BB0_54;
	add.s32 	%r336, %r332, 3;
	ld.shared.u32 	%r263, [%r116+8];
	add.s32 	%r335, %r334, 3;
	st.global.u32 	[%rd7+8], %r263;
$L__BB0_54:
	sub.s32 	%r264, %r113, %r325;
	setp.gt.u32 	%p85, %r264, -4;
	@%p85 bra 	$L__BB0_59;
	shl.b32 	%r265, %r336, 2;
	mov.u32 	%r266, shareAB;
	add.s32 	%r267, %r266, %r265;
	shl.b32 	%r268, %r317, 2;
	add.s32 	%r269, %r267, %r268;
	add.s32 	%r339, %r269, 8;
	mul.wide.u32 	%rd42, %r335, 4;
	add.s64 	%rd43, %rd37, %rd42;
	add.s64 	%rd44, %rd1, %rd43;
	add.s64 	%rd47, %rd44, 8;
$L__BB0_56:
	ld.shared.u32 	%r270, [%r339+-8];
	st.global.u32 	[%rd47+-8], %r270;
	ld.shared.u32 	%r271, [%r339+-4];
	st.global.u32 	[%rd47+-4], %r271;
	ld.shared.u32 	%r272, [%r339];
	st.global.u32 	[%rd47], %r272;
	add.s32 	%r336, %r336, 4;
	ld.shared.u32 	%r273, [%r339+4];
	st.global.u32 	[%rd47+4], %r273;
	add.s32 	%r339, %r339, 16;
	add.s64 	%rd47, %rd47, 16;
	setp.lt.s32 	%p86, %r336, %r101;
	@%p86 bra 	$L__BB0_56;
	bra.uni 	$L__BB0_59;
$L__BB0_57:
	setp.ge.s32 	%p87, %r333, %r103;
	@%p87 bra 	$L__BB0_59;
$L__BB0_58:
	add.s32 	%r127, %r333, 1;
	shl.b32 	%r274, %r333, 2;
	add.s32 	%r275, %r102, %r274;
	ld.shared.u32 	%r276, [%r275];
	add.s32 	%r128, %r334, 1;
	mul.wide.u32 	%rd45, %r334, 4;
	add.s64 	%rd46, %rd6, %rd45;
	st.global.u32 	[%rd46], %r276;
	setp.lt.s32 	%p88, %r127, %r103;
	mov.u32 	%r334, %r128;
	mov.u32 	%r333, %r127;
	@%p88 bra 	$L__BB0_58;
$L__BB0_59:
	add.s32 	%r310, %r310, 1;
	add.s32 	%r309, %r309, %r153;
	mov.b32 	%r348, 0;
	mov.u32 	%r347, %r348;
	mov.u32 	%r346, %r348;
	mov.u32 	%r345, %r153;
$L__BB0_60:
	mov.u32 	%r138, %r345;
	mov.u32 	%r137, %r346;
	setp.lt.s32 	%p89, %r138, 1;
	setp.ge.s32 	%p90, %r137, %r153;
	shl.b32 	%r278, %r138, 2;
	mov.u32 	%r279, shareAB;
	add.s32 	%r139, %r279, %r278;
	shl.b32 	%r280, %r137, 2;
	add.s32 	%r140, %r42, %r280;
	or.pred  	%p91, %p89, %p90;
	@%p91 bra 	$L__BB0_63;
	ld.shared.u32 	%r281, [%r139+-4];
	ld.shared.u32 	%r282, [%r140];
	setp.le.s32 	%p92, %r281, %r282;
	@%p92 bra 	$L__BB0_63;
	sub.s32 	%r288, %r138, %r347;
	add.s32 	%r289, %r288, 1;
	shr.s32 	%r290, %r289, 1;
	add.s32 	%r346, %r290, %r137;
	sub.s32 	%r345, %r138, %r290;
	mov.pred 	%p107, 0;
	mov.u32 	%r348, %r137;
	bra.uni 	$L__BB0_66;
$L__BB0_63:
	setp.lt.s32 	%p94, %r137, 1;
	setp.ge.s32 	%p95, %r138, %r153;
	mov.pred 	%p107, -1;
	or.pred  	%p96, %p94, %p95;
	mov.u32 	%r345, %r138;
	mov.u32 	%r346, %r137;
	@%p96 bra 	$L__BB0_66;
	ld.shared.u32 	%r283, [%r140+-4];
	ld.shared.u32 	%r284, [%r139];
	setp.lt.s32 	%p98, %r283, %r284;
	mov.u32 	%r345, %r138;
	mov.u32 	%r346, %r137;
	@%p98 bra 	$L__BB0_66;
	sub.s32 	%r285, %r137, %r348;
	add.s32 	%r286, %r285, 1;
	shr.s32 	%r287, %r286, 1;
	add.s32 	%r345, %r287, %r138;
	sub.s32 	%r346, %r137, %r287;
	mov.pred 	%p107, 0;
	mov.u32 	%r347, %r138;
$L__BB0_66:
	not.pred 	%p101, %p107;
	@%p101 bra 	$L__BB0_60;
	add.s32 	%r308, %r345, %r308;
	sub.s32 	%r307, %r309, %r308;
	bar.sync 	0;
	setp.ne.s32 	%p102, %r310, %r41;
	@%p102 bra 	$L__BB0_20;
$L__BB0_68:
	ret;

}
	// .globl	_Z19merge_tiled_kernel2PiiS_iS_i
.visible .entry _Z19merge_tiled_kernel2PiiS_iS_i(
	.param .u64 .ptr .align 1 _Z19merge_tiled_kernel2PiiS_iS_i_param_0,
	.param .u32 _Z19merge_tiled_kernel2PiiS_iS_i_param_1,
	.param .u64 .ptr .align 1 _Z19merge_tiled_kernel2PiiS_iS_i_param_2,
	.param .u32 _Z19merge_tiled_kernel2PiiS_iS_i_param_3,
	.param .u64 .ptr .align 1 _Z19merge_tiled_kernel2PiiS_iS_i_param_4,
	.param .u32 _Z19merge_tiled_kernel2PiiS_iS_i_param_5
)
{
	.reg .pred 	%p<105>;
	.reg .b32 	%r<334>;
	.reg .b32 	%f<9>;
	.reg .b64 	%rd<48>;

	ld.param.u64 	%rd10, [_Z19merge_tiled_kernel2PiiS_iS_i_param_0];
	ld.param.u32 	%r142, [_Z19merge_tiled_kernel2PiiS_iS_i_param_1];
	ld.param.u64 	%rd11, [_Z19merge_tiled_kernel2PiiS_iS_i_param_2];
	ld.param.u32 	%r143, [_Z19merge_tiled_kernel2PiiS_iS_i_param_3];
	ld.param.u64 	%rd12, [_Z19merge_tiled_kernel2PiiS_iS_i_param_4];
	ld.param.u32 	%r144, [_Z19merge_tiled_kernel2PiiS_iS_i_param_5];
	cvta.to.global.u64 	%rd1, %rd12;
	cvta.to.global.u64 	%rd2, %rd11;
	cvta.to.global.u64 	%rd3, %rd10;
	mov.u32 	%r145, %ctaid.x;
	cvt.rn.f32.u32 	%f1, %r145;
	add.s32 	%r146, %r143, %r142;
	mov.u32 	%r147, %nctaid.x;
	div.u32 	%r148, %r146, %r147;
	cvt.rn.f32.u32 	%f2, %r148;
	mul.f32 	%f3, %f1, %f2;
	cvt.rzi.s32.f32 	%r1, %f3;
	add.s32 	%r149, %r145, 1;
	cvt.rn.f32.u32 	%f4, %r149;
	mul.f32 	%f5, %f4, %f2;
	cvt.rn.f32.s32 	%f6, %r146;
	setp.lt.f32 	%p6, %f5, %f6;
	selp.f32 	%f7, %f5, %f6, %p6;
	cvt.rzi.s32.f32 	%r2, %f7;
	mov.u32 	%r3, %tid.x;
	setp.ne.s32 	%p7, %r3, 0;
	@%p7 bra 	$L__BB1_18;
	min.s32 	%r282, %r1, %r142;
	sub.s32 	%r283, %r1, %r282;
	setp.lt.s32 	%p8, %r1, %r143;
	sub.s32 	%r150, %r1, %r143;
	selp.b32 	%r284, 0, %r150, %p8;
	setp.lt.s32 	%p9, %r1, %r142;
	sub.s32 	%r151, %r1, %r142;
	selp.b32 	%r285, 0, %r151, %p9;
$L__BB1_2:
	mov.u32 	%r11, %r282;
	mov.u32 	%r10, %r283;
	setp.lt.s32 	%p10, %r11, 1;
	setp.ge.s32 	%p11, %r10, %r143;
	or.pred  	%p12, %p10, %p11;
	@%p12 bra 	$L__BB1_5;
	add.s32 	%r152, %r11, -1;
	mul.wide.u32 	%rd13, %r152, 4;
	add.s64 	%rd14, %rd3, %rd13;
	ld.global.u32 	%r153, [%rd14];
	mul.wide.s32 	%rd15, %r10, 4;
	add.s64 	%rd16, %rd2, %rd15;
	ld.global.u32 	%r154, [%rd16];
	setp.le.s32 	%p13, %r153, %r154;
	@%p13 bra 	$L__BB1_5;
	sub.s32 	%r161, %r11, %r284;
	add.s32 	%r162, %r161, 1;
	shr.s32 	%r163, %r162, 1;
	add.s32 	%r283, %r163, %r10;
	sub.s32 	%r282, %r11, %r163;
	mov.pred 	%p100, 0;
	mov.u32 	%r285, %r10;
	bra.uni 	$L__BB1_8;
$L__BB1_5:
	setp.lt.s32 	%p15, %r10, 1;
	setp.ge.s32 	%p16, %r11, %r142;
	mov.pred 	%p100, -1;
	or.pred  	%p17, %p15, %p16;
	mov.u32 	%r282, %r11;
	mov.u32 	%r283, %r10;
	@%p17 bra 	$L__BB1_8;
	add.s32 	%r155, %r10, -1;
	mul.wide.u32 	%rd17, %r155, 4;
	add.s64 	%rd18, %rd2, %rd17;
	ld.global.u32 	%r156, [%rd18];
	mul.wide.s32 	%rd19, %r11, 4;
	add.s64 	%rd20, %rd3, %rd19;
	ld.global.u32 	%r157, [%rd20];
	setp.lt.s32 	%p19, %r156, %r157;
	mov.u32 	%r282, %r11;
	mov.u32 	%r283, %r10;
	@%p19 bra 	$L__BB1_8;
	sub.s32 	%r158, %r10, %r285;
	add.s32 	%r159, %r158, 1;
	shr.s32 	%r160, %r159, 1;
	add.s32 	%r282, %r160, %r11;
	sub.s32 	%r283, %r10, %r160;
	mov.pred 	%p100, 0;
	mov.u32 	%r284, %r11;
$L__BB1_8:
	not.pred 	%p22, %p100;
	@%p22 bra 	$L__BB1_2;
	st.shared.u32 	[shareAB], %r282;
	min.s32 	%r290, %r2, %r142;
	sub.s32 	%r291, %r2, %r290;
	setp.lt.s32 	%p23, %r2, %r143;
	sub.s32 	%r164, %r2, %r143;
	selp.b32 	%r292, 0, %r164, %p23;
	setp.lt.s32 	%p24, %r2, %r142;
	sub.s32 	%r165, %r2, %r142;
	selp.b32 	%r293, 0, %r165, %p24;
$L__BB1_10:
	mov.u32 	%r27, %r290;
	mov.u32 	%r26, %r291;
	setp.lt.s32 	%p25, %r27, 1;
	setp.ge.s32 	%p26, %r26, %r143;
	or.pred  	%p27, %p25, %p26;
	@%p27 bra 	$L__BB1_13;
	add.s32 	%r166, %r27, -1;
	mul.wide.u32 	%rd21, %r166, 4;
	add.s64 	%rd22, %rd3, %rd21;
	ld.global.u32 	%r167, [%rd22];
	mul.wide.s32 	%rd23, %r26, 4;
	add.s64 	%rd24, %rd2, %rd23;
	ld.global.u32 	%r168, [%rd24];
	setp.le.s32 	%p28, %r167, %r168;
	@%p28 bra 	$L__BB1_13;
	sub.s32 	%r175, %r27, %r292;
	add.s32 	%r176, %r175, 1;
	shr.s32 	%r177, %r176, 1;
	add.s32 	%r291, %r177, %r26;
	sub.s32 	%r290, %r27, %r177;
	mov.pred 	%p101, 0;
	mov.u32 	%r293, %r26;
	bra.uni 	$L__BB1_16;
$L__BB1_13:
	setp.lt.s32 	%p30, %r26, 1;
	setp.ge.s32 	%p31, %r27, %r142;
	mov.pred 	%p101, -1;
	or.pred  	%p32, %p30, %p31;
	mov.u32 	%r290, %r27;
	mov.u32 	%r291, %r26;
	@%p32 bra 	$L__BB1_16;
	add.s32 	%r169, %r26, -1;
	mul.wide.u32 	%rd25, %r169, 4;
	add.s64 	%rd26, %rd2, %rd25;
	ld.global.u32 	%r170, [%rd26];
	mul.wide.s32 	%rd27, %r27, 4;
	add.s64 	%rd28, %rd3, %rd27;
	ld.global.u32 	%r171, [%rd28];
	setp.lt.s32 	%p34, %r170, %r171;
	mov.u32 	%r290, %r27;
	mov.u32 	%r291, %r26;
	@%p34 bra 	$L__BB1_16;
	sub.s32 	%r172, %r26, %r293;
	add.s32 	%r173, %r172, 1;
	shr.s32 	%r174, %r173, 1;
	add.s32 	%r290, %r174, %r27;
	sub.s32 	%r291, %r26, %r174;
	mov.pred 	%p101, 0;
	mov.u32 	%r292, %r27;
$L__BB1_16:
	not.pred 	%p37, %p101;
	@%p37 bra 	$L__BB1_10;
	st.shared.u32 	[shareAB+4], %r290;
$L__BB1_18:
	bar.sync 	0;
	ld.shared.v2.u32 	{%r36, %r37}, [shareAB];
	bar.sync 	0;
	sub.s32 	%r38, %r2, %r1;
	div.s32 	%r178, %r38, %r144;
	cvt.rn.f32.s32 	%f8, %r178;
	cvt.rzi.s32.f32 	%r39, %f8;
	setp.lt.s32 	%p38, %r39, 1;
	@%p38 bra 	$L__BB1_63;
	sub.s32 	%r180, %r1, %r36;
	shl.b32 	%r181, %r144, 2;
	mov.u32 	%r182, shareAB;
	add.s32 	%r40, %r182, %r181;
	add.s32 	%r41, %r180, %r37;
	add.s32 	%r42, %r180, %r3;
	mov.b32 	%r294, 0;
	mov.u32 	%r43, %ntid.x;
	div.u32 	%r193, %r144, %r43;
	cvt.s64.s32 	%rd34, %r1;
	mov.u32 	%r295, %r294;
	mov.u32 	%r296, %r294;
	mov.u32 	%r297, %r294;
$L__BB1_20:
	add.s32 	%r48, %r36, %r295;
	sub.s32 	%r49, %r37, %r48;
	setp.ge.u32 	%p39, %r3, %r49;
	@%p39 bra 	$L__BB1_22;
	add.s32 	%r183, %r48, %r3;
	mul.wide.u32 	%rd29, %r183, 4;
	add.s64 	%rd30, %rd3, %rd29;
	ld.global.u32 	%r184, [%rd30];
	shl.b32 	%r185, %r3, 2;
	mov.u32 	%r186, shareAB;
	add.s32 	%r187, %r186, %r185;
	st.shared.u32 	[%r187], %r184;
$L__BB1_22:
	add.s32 	%r188, %r41, %r294;
	sub.s32 	%r50, %r2, %r188;
	setp.ge.u32 	%p40, %r3, %r50;
	@%p40 bra 	$L__BB1_24;
	add.s32 	%r189, %r42, %r294;
	mul.wide.u32 	%rd31, %r189, 4;
	add.s64 	%rd32, %rd2, %rd31;
	ld.global.u32 	%r190, [%rd32];
	shl.b32 	%r191, %r3, 2;
	add.s32 	%r192, %r40, %r191;
	st.shared.u32 	[%r192], %r190;
$L__BB1_24:
	bar.sync 	0;
	mul.lo.s32 	%r194, %r193, %r3;
	add.s32 	%r195, %r194, %r193;
	sub.s32 	%r196, %r38, %r296;
	min.s32 	%r51, %r194, %r196;
	min.s32 	%r52, %r195, %r196;
	min.s32 	%r53, %r144, %r49;
	min.s32 	%r54, %r144, %r50;
	min.s32 	%r302, %r51, %r53;
	sub.s32 	%r303, %r51, %r302;
	setp.lt.s32 	%p41, %r51, %r54;
	sub.s32 	%r197, %r51, %r54;
	selp.b32 	%r304, 0, %r197, %p41;
	setp.lt.s32 	%p42, %r51, %r53;
	sub.s32 	%r198, %r51, %r53;
	selp.b32 	%r305, 0, %r198, %p42;
$L__BB1_25:
	mov.u32 	%r62, %r302;
	mov.u32 	%r61, %r303;
	setp.lt.s32 	%p43, %r62, 1;
	setp.ge.s32 	%p44, %r61, %r54;
	shl.b32 	%r199, %r62, 2;
	mov.u32 	%r200, shareAB;
	add.s32 	%r63, %r200, %r199;
	shl.b32 	%r201, %r61, 2;
	add.s32 	%r64, %r40, %r201;
	or.pred  	%p45, %p43, %p44;
	@%p45 bra 	$L__BB1_28;
	ld.shared.u32 	%r202, [%r63+-4];
	ld.shared.u32 	%r203, [%r64];
	setp.le.s32 	%p46, %r202, %r203;
	@%p46 bra 	$L__BB1_28;
	sub.s32 	%r209, %r62, %r304;
	add.s32 	%r210, %r209, 1;
	shr.s32 	%r211, %r210, 1;
	add.s32 	%r303, %r211, %r61;
	sub.s32 	%r302, %r62, %r211;
	mov.pred 	%p102, 0;
	mov.u32 	%r305, %r61;
	bra.uni 	$L__BB1_31;
$L__BB1_28:
	setp.lt.s32 	%p48, %r61, 1;
	setp.ge.s32 	%p49, %r62, %r53;
	mov.pred 	%p102, -1;
	or.pred  	%p50, %p48, %p49;
	mov.u32 	%r302, %r62;
	mov.u32 	%r303, %r61;
	@%p50 bra 	$L__BB1_31;
	ld.shared.u32 	%r204, [%r64+-4];
	ld.shared.u32 	%r205, [%r63];
	setp.lt.s32 	%p52, %r204, %r205;
	mov.u32 	%r302, %r62;
	mov.u32 	%r303, %r61;
	@%p52 bra 	$L__BB1_31;
	sub.s32 	%r206, %r61, %r305;
	add.s32 	%r207, %r206, 1;
	shr.s32 	%r208, %r207, 1;
	add.s32 	%r302, %r208, %r62;
	sub.s32 	%r303, %r61, %r208;
	mov.pred 	%p102, 0;
	mov.u32 	%r304, %r62;
$L__BB1_31:
	not.pred 	%p55, %p102;
	@%p55 bra 	$L__BB1_25;
	min.s32 	%r310, %r52, %r53;
	sub.s32 	%r311, %r52, %r310;
	setp.lt.s32 	%p56, %r52, %r54;
	sub.s32 	%r212, %r52, %r54;
	selp.b32 	%r312, 0, %r212, %p56;
	setp.lt.s32 	%p57, %r52, %r53;
	sub.s32 	%r213, %r52, %r53;
	selp.b32 	%r313, 0, %r213, %p57;
$L__BB1_33:
	mov.u32 	%r80, %r310;
	mov.u32 	%r79, %r311;
	setp.lt.s32 	%p58, %r80, 1;
	setp.ge.s32 	%p59, %r79, %r54;
	shl.b32 	%r214, %r80, 2;
	mov.u32 	%r215, shareAB;
	add.s32 	%r81, %r215, %r214;
	shl.b32 	%r216, %r79, 2;
	add.s32 	%r82, %r40, %r216;
	or.pred  	%p60, %p58, %p59;
	@%p60 bra 	$L__BB1_36;
	ld.shared.u32 	%r217, [%r81+-4];
	ld.shared.u32 	%r218, [%r82];
	setp.le.s32 	%p61, %r217, %r218;
	@%p61 bra 	$L__BB1_36;
	sub.s32 	%r224, %r80, %r312;
	add.s32 	%r225, %r224, 1;
	shr.s32 	%r226, %r225, 1;
	add.s32 	%r311, %r226, %r79;
	sub.s32 	%r310, %r80, %r226;
	mov.pred 	%p103, 0;
	mov.u32 	%r313, %r79;
	bra.uni 	$L__BB1_39;
$L__BB1_36:
	setp.lt.s32 	%p63, %r79, 1;
	setp.ge.s32 	%p64, %r80, %r53;
	mov.pred 	%p103, -1;
	or.pred  	%p65, %p63, %p64;
	mov.u32 	%r310, %r80;
	mov.u32 	%r311, %r79;
	@%p65 bra 	$L__BB1_39;
	ld.shared.u32 	%r219, [%r82+-4];
	ld.shared.u32 	%r220, [%r81];
	setp.lt.s32 	%p67, %r219, %r220;
	mov.u32 	%r310, %r80;
	mov.u32 	%r311, %r79;
	@%p67 bra 	$L__BB1_39;
	sub.s32 	%r221, %r79, %r313;
	add.s32 	%r222, %r221, 1;
	shr.s32 	%r223, %r222, 1;
	add.s32 	%r310, %r223, %r80;
	sub.s32 	%r311, %r79, %r223;
	mov.pred 	%p103, 0;
	mov.u32 	%r312, %r80;
$L__BB1_39:
	not.pred 	%p70, %p103;
	@%p70 bra 	$L__BB1_33;
	sub.s32 	%r228, %r51, %r302;
	shl.b32 	%r229, %r302, 2;
	mov.u32 	%r230, shareAB;
	add.s32 	%r91, %r230, %r229;
	sub.s32 	%r92, %r310, %r302;
	shl.b32 	%r231, %r228, 2;
	add.s32 	%r93, %r40, %r231;
	add.s32 	%r232, %r228, %r310;
	sub.s32 	%r94, %r52, %r232;
	cvt.s64.s32 	%rd33, %r296;
	add.s64 	%rd35, %rd33, %rd34;
	cvt.s64.s32 	%rd36, %r51;
	add.s64 	%rd4, %rd35, %rd36;
	shl.b64 	%rd37, %rd4, 2;
	add.s64 	%rd5, %rd1, %rd37;
	min.s32 	%r233, %r92, %r94;
	setp.lt.s32 	%p71, %r233, 1;
	mov.b32 	%r317, 0;
	mov.u32 	%r318, %r317;
	mov.u32 	%r319, %r317;
	@%p71 bra 	$L__BB1_43;
	mov.b32 	%r319, 0;
	mov.u32 	%r318, %r319;
	mov.u32 	%r317, %r319;
$L__BB1_42:
	shl.b32 	%r235, %r317, 2;
	add.s32 	%r236, %r91, %r235;
	ld.shared.u32 	%r237, [%r236];
	shl.b32 	%r239, %r318, 2;
	add.s32 	%r240, %r93, %r239;
	ld.shared.u32 	%r241, [%r240];
	setp.gt.s32 	%p72, %r237, %r241;
	setp.le.s32 	%p73, %r237, %r241;
	selp.u32 	%r243, 1, 0, %p73;
	add.s32 	%r317, %r317, %r243;
	selp.u32 	%r244, 1, 0, %p72;
	add.s32 	%r318, %r318, %r244;
	min.s32 	%r245, %r237, %r241;
	mul.wide.u32 	%rd38, %r319, 4;
	add.s64 	%rd39, %rd5, %rd38;
	st.global.u32 	[%rd39], %r245;
	add.s32 	%r319, %r319, 1;
	setp.lt.s32 	%p74, %r317, %r92;
	setp.lt.s32 	%p75, %r318, %r94;
	and.pred  	%p76, %p74, %p75;
	@%p76 bra 	$L__BB1_42;
$L__BB1_43:
	setp.eq.s32 	%p77, %r317, %r92;
	@%p77 bra 	$L__BB1_52;
	setp.ge.s32 	%p78, %r317, %r92;
	@%p78 bra 	$L__BB1_54;
	add.s32 	%r104, %r317, %r302;
	sub.s32 	%r246, %r310, %r104;
	and.b32  	%r105, %r246, 3;
	setp.eq.s32 	%p79, %r105, 0;
	mov.u32 	%r320, %r319;
	mov.u32 	%r321, %r317;
	@%p79 bra 	$L__BB1_49;
	add.s32 	%r321, %r317, 1;
	shl.b32 	%r247, %r317, 2;
	add.s32 	%r107, %r91, %r247;
	ld.shared.u32 	%r248, [%r107];
	add.s32 	%r320, %r319, 1;
	mul.wide.u32 	%rd40, %r319, 4;
	add.s64 	%rd6, %rd5, %rd40;
	st.global.u32 	[%rd6], %r248;
	setp.eq.s32 	%p80, %r105, 1;
	@%p80 bra 	$L__BB1_49;
	add.s32 	%r321, %r317, 2;
	ld.shared.u32 	%r249, [%r107+4];
	add.s32 	%r320, %r319, 2;
	st.global.u32 	[%rd6+4], %r249;
	setp.eq.s32 	%p81, %r105, 2;
	@%p81 bra 	$L__BB1_49;
	add.s32 	%r321, %r317, 3;
	ld.shared.u32 	%r250, [%r107+8];
	add.s32 	%r320, %r319, 3;
	st.global.u32 	[%rd6+8], %r250;
$L__BB1_49:
	sub.s32 	%r251, %r104, %r310;
	setp.gt.u32 	%p82, %r251, -4;
	@%p82 bra 	$L__BB1_54;
	shl.b32 	%r252, %r321, 2;
	mov.u32 	%r253, shareAB;
	add.s32 	%r254, %r253, %r252;
	shl.b32 	%r255, %r302, 2;
	add.s32 	%r256, %r254, %r255;
	add.s32 	%r324, %r256, 8;
	mul.wide.u32 	%rd42, %r320, 4;
	add.s64 	%rd43, %rd37, %rd42;
	add.s64 	%rd44, %rd1, %rd43;
	add.s64 	%rd47, %rd44, 8;
$L__BB1_51:
	ld.shared.u32 	%r257, [%r324+-8];
	st.global.u32 	[%rd47+-8], %r257;
	ld.shared.u32 	%r258, [%r324+-4];
	st.global.u32 	[%rd47+-4], %r258;
	ld.shared.u32 	%r259, [%r324];
	st.global.u32 	[%rd47], %r259;
	add.s32 	%r321, %r321, 4;
	ld.shared.u32 	%r260, [%r324+4];
	st.global.u32 	[%rd47+4], %r260;
	add.s32 	%r324, %r324, 16;
	add.s64 	%rd47, %rd47, 16;
	setp.lt.s32 	%p83, %r321, %r92;
	@%p83 bra 	$L__BB1_51;
	bra.uni 	$L__BB1_54;
$L__BB1_52:
	setp.ge.s32 	%p84, %r318, %r94;
	@%p84 bra 	$L__BB1_54;
$L__BB1_53:
	add.s32 	%r118, %r318, 1;
	shl.b32 	%r261, %r318, 2;
	add.s32 	%r262, %r93, %r261;
	ld.shared.u32 	%r263, [%r262];
	add.s32 	%r119, %r319, 1;
	mul.wide.u32 	%rd45, %r319, 4;
	add.s64 	%rd46, %rd5, %rd45;
	st.global.u32 	[%rd46], %r263;
	setp.lt.s32 	%p85, %r118, %r94;
	mov.u32 	%r319, %r119;
	mov.u32 	%r318, %r118;
	@%p85 bra 	$L__BB1_53;
$L__BB1_54:
	add.s32 	%r297, %r297, 1;
	add.s32 	%r296, %r296, %r144;
	mov.b32 	%r333, 0;
	mov.u32 	%r332, %r333;
	mov.u32 	%r331, %r333;
	mov.u32 	%r330, %r144;
$L__BB1_55:
	mov.u32 	%r129, %r330;
	mov.u32 	%r128, %r331;
	setp.lt.s32 	%p86, %r129, 1;
	setp.ge.s32 	%p87, %r128, %r144;
	shl.b32 	%r265, %r129, 2;
	mov.u32 	%r266, shareAB;
	add.s32 	%r130, %r266, %r265;
	shl.b32 	%r267, %r128, 2;
	add.s32 	%r131, %r40, %r267;
	or.pred  	%p88, %p86, %p87;
	@%p88 bra 	$L__BB1_58;
	ld.shared.u32 	%r268, [%r130+-4];
	ld.shared.u32 	%r269, [%r131];
	setp.le.s32 	%p89, %r268, %r269;
	@%p89 bra 	$L__BB1_58;
	sub.s32 	%r275, %r129, %r332;
	add.s32 	%r276, %r275, 1;
	shr.s32 	%r277, %r276, 1;
	add.s32 	%r331, %r277, %r128;
	sub.s32 	%r330, %r129, %r277;
	mov.pred 	%p104, 0;
	mov.u32 	%r333, %r128;
	bra.uni 	$L__BB1_61;
$L__BB1_58:
	setp.lt.s32 	%p91, %r128, 1;
	setp.ge.s32 	%p92, %r129, %r144;
	mov.pred 	%p104, -1;
	or.pred  	%p93, %p91, %p92;
	mov.u32 	%r330, %r129;
	mov.u32 	%r331, %r128;
	@%p93 bra 	$L__BB1_61;
	ld.shared.u32 	%r270, [%r131+-4];
	ld.shared.u32 	%r271, [%r130];
	setp.lt.s32 	%p95, %r270, %r271;
	mov.u32 	%r330, %r129;
	mov.u32 	%r331, %r128;
	@%p95 bra 	$L__BB1_61;
	sub.s32 	%r272, %r128, %r333;
	add.s32 	%r273, %r272, 1;
	shr.s32 	%r274, %r273, 1;
	add.s32 	%r330, %r274, %r129;
	sub.s32 	%r331, %r128, %r274;
	mov.pred 	%p104, 0;
	mov.u32 	%r332, %r129;
$L__BB1_61:
	not.pred 	%p98, %p104;
	@%p98 bra 	$L__BB1_55;
	add.s32 	%r295, %r330, %r295;
	sub.s32 	%r294, %r296, %r295;
	bar.sync 	0;
	setp.ne.s32 	%p99, %r297, %r39;
	@%p99 bra 	$L__BB1_20;
$L__BB1_63:
	ret;

}


// ===== COMPILED SASS (sm_100) =====

	.target	sm_100

	.elftype	@"ET_EXEC"


//--------------------- .note.nv.tkinfo           --------------------------
	.section	.note.nv.tkinfo,"",@"SHT_NOTE"
	.sectionflags	@"SHF_NOTE_NV_TKINFO"
	.tkinfo
        /*0018*/ 	.word	0x00000002
        /*0030*/ 	.string	""
        /*0030*/ 	.string	"ptxas"
        /*0030*/ 	.string	"Cuda compilation tools, release 13.0, V13.0.88"
        /*0030*/ 	.string	"Build cuda_13.0.r13.0/compiler.36424714_0"
        /*0030*/ 	.string	"-arch sm_100 -m 64 "



//--------------------- .note.nv.cuinfo           --------------------------
	.section	.note.nv.cuinfo,"",@"SHT_NOTE"
	.sectionflags	@"SHF_NOTE_NV_CUINFO"
        /*0018*/ 	.short	0x0002
        /*001a*/ 	.short	0x0064
        /*001c*/ 	.short	0x0082
	.zero		2


//--------------------- .nv.info                  --------------------------
	.section	.nv.info,"",@"SHT_CUDA_INFO"
	.align	4


	//----- nvinfo : EIATTR_REGCOUNT
	.align		4
        /*0000*/ 	.byte	0x04, 0x2f
        /*0002*/ 	.short	(.L_1 - .L_0)
	.align		4
.L_0:
        /*0004*/ 	.word	index@(_Z18merge_tiled_kernelPiiS_iS_i)
        /*0008*/ 	.word	0x00000020


	//----- nvinfo : EIATTR_FRAME_SIZE
	.align		4
.L_1:
        /*000c*/ 	.byte	0x04, 0x11
        /*000e*/ 	.short	(.L_3 - .L_2)
	.align		4
.L_2:
        /*0010*/ 	.word	index@(_Z18merge_tiled_kernelPiiS_iS_i)
        /*0014*/ 	.word	0x00000000


	//----- nvinfo : EIATTR_REGCOUNT
	.align		4
.L_3:
        /*0018*/ 	.byte	0x04, 0x2f
        /*001a*/ 	.short	(.L_5 - .L_4)
	.align		4
.L_4:
        /*001c*/ 	.word	index@(_Z19merge_tiled_kernel2PiiS_iS_i)
        /*0020*/ 	.word	0x00000020


	//----- nvinfo : EIATTR_FRAME_SIZE
	.align		4
.L_5:
        /*0024*/ 	.byte	0x04, 0x11
        /*0026*/ 	.short	(.L_7 - .L_6)
	.align		4
.L_6:
        /*0028*/ 	.word	index@(_Z19merge_tiled_kernel2PiiS_iS_i)
        /*002c*/ 	.word	0x00000000


	//----- nvinfo : EIATTR_MIN_STACK_SIZE
	.align		4
.L_7:
        /*0030*/ 	.byte	0x04, 0x12
        /*0032*/ 	.short	(.L_9 - .L_8)
	.align		4
.L_8:
        /*0034*/ 	.word	index@(_Z19merge_tiled_kernel2PiiS_iS_i)
        /*0038*/ 	.word	0x00000000


	//----- nvinfo : EIATTR_MIN_STACK_SIZE
	.align		4
.L_9:
        /*003c*/ 	.byte	0x04, 0x12
        /*003e*/ 	.short	(.L_11 - .L_10)
	.align		4
.L_10:
        /*0040*/ 	.word	index@(_Z18merge_tiled_kernelPiiS_iS_i)
        /*0044*/ 	.word	0x00000000
.L_11:


//--------------------- .nv.compat                --------------------------
	.section	.nv.compat,"",@"SHT_CUDA_COMPAT_INFO"
	.align	4
        /*0000*/ 	.byte	0x02, 0x09, 0x00, 0x00, 0x02, 0x02, 0x01, 0x00, 0x02, 0x05, 0x05, 0x00, 0x03, 0x07, 0x01, 0x01
        /*0010*/ 	.byte	0x02, 0x03, 0x00, 0x00, 0x02, 0x06, 0x01, 0x00, 0x04, 0x0b, 0x08, 0x00, 0x09, 0x00, 0x00, 0x00
        /*0020*/ 	.byte	0x00, 0x00, 0x00, 0x00


//--------------------- .nv.info._Z19merge_tiled_kernel2PiiS_iS_i --------------------------
	.section	.nv.info._Z19merge_tiled_kernel2PiiS_iS_i,"",@"SHT_CUDA_INFO"
	.sectionflags	@""
	.align	4


	//----- nvinfo : EIATTR_CUDA_API_VERSION
	.align		4
        /*0000*/ 	.byte	0x04, 0x37
        /*0002*/ 	.short	(.L_13 - .L_12)
.L_12:
        /*0004*/ 	.word	0x00000082


	//----- nvinfo : EIATTR_KPARAM_INFO
	.align		4
.L_13:
        /*0008*/ 	.byte	0x04, 0x17
        /*000a*/ 	.short	(.L_15 - .L_14)
.L_14:
        /*000c*/ 	.word	0x00000000
        /*0010*/ 	.short	0x0005
        /*0012*/ 	.short	0x0028
        /*0014*/ 	.byte	0x00, 0xf0, 0x11, 0x00


	//----- nvinfo : EIATTR_KPARAM_INFO
	.align		4
.L_15:
        /*0018*/ 	.byte	0x04, 0x17
        /*001a*/ 	.short	(.L_17 - .L_16)
.L_16:
        /*001c*/ 	.word	0x00000000
        /*0020*/ 	.short	0x0004
        /*0022*/ 	.short	0x0020
        /*0024*/ 	.byte	0x00, 0xf5, 0x21, 0x00


	//----- nvinfo : EIATTR_KPARAM_INFO
	.align		4
.L_17:
        /*0028*/ 	.byte	0x04, 0x17
        /*002a*/ 	.short	(.L_19 - .L_18)
.L_18:
        /*002c*/ 	.word	0x00000000
        /*0030*/ 	.short	0x0003
        /*0032*/ 	.short	0x0018
        /*0034*/ 	.byte	0x00, 0xf0, 0x11, 0x00


	//----- nvinfo : EIATTR_KPARAM_INFO
	.align		4
.L_19:
        /*0038*/ 	.byte	0x04, 0x17
        /*003a*/ 	.short	(.L_21 - .L_20)
.L_20:
        /*003c*/ 	.word	0x00000000
        /*0040*/ 	.short	0x0002
        /*0042*/ 	.short	0x0010
        /*0044*/ 	.byte	0x00, 0xf5, 0x21, 0x00


	//----- nvinfo : EIATTR_KPARAM_INFO
	.align		4
.L_21:
        /*0048*/ 	.byte	0x04, 0x17
        /*004a*/ 	.short	(.L_23 - .L_22)
.L_22:
        /*004c*/ 	.word	0x00000000
        /*0050*/ 	.short	0x0001
        /*0052*/ 	.short	0x0008
        /*0054*/ 	.byte	0x00, 0xf0, 0x11, 0x00


	//----- nvinfo : EIATTR_KPARAM_INFO
	.align		4
.L_23:
        /*0058*/ 	.byte	0x04, 0x17
        /*005a*/ 	.short	(.L_25 - .L_24)
.L_24:
        /*005c*/ 	.word	0x00000000
        /*0060*/ 	.short	0x0000
        /*0062*/ 	.short	0x0000
        /*0064*/ 	.byte	0x00, 0xf5, 0x21, 0x00


	//----- nvinfo : EIATTR_SPARSE_MMA_MASK
	.align		4
.L_25:
        /*0068*/ 	.byte	0x03, 0x50
        /*006a*/ 	.short	0x0000


	//----- nvinfo : EIATTR_MAXREG_COUNT
	.align		4
        /*006c*/ 	.byte	0x03, 0x1b
        /*006e*/ 	.short	0x00ff


	//----- nvinfo : EIATTR_NUM_BARRIERS
	.align		4
        /*0070*/ 	.byte	0x02, 0x4c
        /*0072*/ 	.byte	0x01
	.zero		1


	//----- nvinfo : EIATTR_MERCURY_ISA_VERSION
	.align		4
        /*0074*/ 	.byte	0x03, 0x5f
        /*0076*/ 	.short	0x0101


	//----- nvinfo : EIATTR_VRC_CTA_INIT_COUNT
	.align		4
        /*0078*/ 	.byte	0x02, 0x4a
	.zero		1
	.zero		1


	//----- nvinfo : EIATTR_EXIT_INSTR_OFFSETS
	.align		4
        /*007c*/ 	.byte	0x04, 0x1c
        /*007e*/ 	.short	(.L_27 - .L_26)


	//   ....[0]....
.L_26:
        /*0080*/ 	.word	0x00000b60


	//   ....[1]....
        /*0084*/ 	.word	0x00002680


	//----- nvinfo : EIATTR_CRS_STACK_SIZE
	.align		4
.L_27:
        /*0088*/ 	.byte	0x04, 0x1e
        /*008a*/ 	.short	(.L_29 - .L_28)
.L_28:
        /*008c*/ 	.word	0x00000000


	//----- nvinfo : EIATTR_CBANK_PARAM_SIZE
	.align		4
.L_29:
        /*0090*/ 	.byte	0x03, 0x19
        /*0092*/ 	.short	0x002c


	//----- nvinfo : EIATTR_PARAM_CBANK
	.align		4
        /*0094*/ 	.byte	0x04, 0x0a
        /*0096*/ 	.short	(.L_31 - .L_30)
	.align		4
.L_30:
        /*0098*/ 	.word	index@(.nv.constant0._Z19merge_tiled_kernel2PiiS_iS_i)
        /*009c*/ 	.short	0x0380
        /*009e*/ 	.short	0x002c


	//----- nvinfo : EIATTR_SW_WAR
	.align		4
.L_31:
        /*00a0*/ 	.byte	0x04, 0x36
        /*00a2*/ 	.short	(.L_33 - .L_32)
.L_32:
        /*00a4*/ 	.word	0x00000008
.L_33:


//--------------------- .nv.info._Z18merge_tiled_kernelPiiS_iS_i --------------------------
	.section	.nv.info._Z18merge_tiled_kernelPiiS_iS_i,"",@"SHT_CUDA_INFO"
	.sectionflags	@""
	.align	4


	//----- nvinfo : EIATTR_CUDA_API_VERSION
	.align		4
        /*0000*/ 	.byte	0x04, 0x37
        /*0002*/ 	.short	(.L_35 - .L_34)
.L_34:
        /*0004*/ 	.word	0x00000082


	//----- nvinfo : EIATTR_KPARAM_INFO
	.align		4
.L_35:
        /*0008*/ 	.byte	0x04, 0x17
        /*000a*/ 	.short	(.L_37 - .L_36)
.L_36:
        /*000c*/ 	.word	0x00000000
        /*0010*/ 	.short	0x0005
        /*0012*/ 	.short	0x0028
        /*0014*/ 	.byte	0x00, 0xf0, 0x11, 0x00


	//----- nvinfo : EIATTR_KPARAM_INFO
	.align		4
.L_37:
        /*0018*/ 	.byte	0x04, 0x17
        /*001a*/ 	.short	(.L_39 - .L_38)
.L_38:
        /*001c*/ 	.word	0x00000000
        /*0020*/ 	.short	0x0004
        /*0022*/ 	.short	0x0020
        /*0024*/ 	.byte	0x00, 0xf5, 0x21, 0x00


	//----- nvinfo : EIATTR_KPARAM_INFO
	.align		4
.L_39:
        /*0028*/ 	.byte	0x04, 0x17
        /*002a*/ 	.short	(.L_41 - .L_40)
.L_40:
        /*002c*/ 	.word	0x00000000
        /*0030*/ 	.short	0x0003
        /*0032*/ 	.short	0x0018
        /*0034*/ 	.byte	0x00, 0xf0, 0x11, 0x00


	//----- nvinfo : EIATTR_KPARAM_INFO
	.align		4
.L_41:
        /*0038*/ 	.byte	0x04, 0x17
        /*003a*/ 	.short	(.L_43 - .L_42)
.L_42:
        /*003c*/ 	.word	0x00000000
        /*0040*/ 	.short	0x0002
        /*0042*/ 	.short	0x0010
        /*0044*/ 	.byte	0x00, 0xf5, 0x21, 0x00


	//----- nvinfo : EIATTR_KPARAM_INFO
	.align		4
.L_43:
        /*0048*/ 	.byte	0x04, 0x17
        /*004a*/ 	.short	(.L_45 - .L_44)
.L_44:
        /*004c*/ 	.word	0x00000000
        /*0050*/ 	.short	0x0001
        /*0052*/ 	.short	0x0008
        /*0054*/ 	.byte	0x00, 0xf0, 0x11, 0x00


	//----- nvinfo : EIATTR_KPARAM_INFO
	.align		4
.L_45:
        /*0058*/ 	.byte	0x04, 0x17
        /*005a*/ 	.short	(.L_47 - .L_46)
.L_46:
        /*005c*/ 	.word	0x00000000
        /*0060*/ 	.short	0x0000
        /*0062*/ 	.short	0x0000
        /*0064*/ 	.byte	0x00, 0xf5, 0x21, 0x00


	//----- nvinfo : EIATTR_SPARSE_MMA_MASK
	.align		4
.L_47:
        /*0068*/ 	.byte	0x03, 0x50
        /*006a*/ 	.short	0x0000


	//----- nvinfo : EIATTR_MAXREG_COUNT
	.align		4
        /*006c*/ 	.byte	0x03, 0x1b
        /*006e*/ 	.short	0x00ff


	//----- nvinfo : EIATTR_NUM_BARRIERS
	.align		4
        /*0070*/ 	.byte	0x02, 0x4c
        /*0072*/ 	.byte	0x01
	.zero		1


	//----- nvinfo : EIATTR_MERCURY_ISA_VERSION
	.align		4
        /*0074*/ 	.byte	0x03, 0x5f
        /*0076*/ 	.short	0x0101


	//----- nvinfo : EIATTR_VRC_CTA_INIT_COUNT
	.align		4
        /*0078*/ 	.byte	0x02, 0x4a
	.zero		1
	.zero		1


	//----- nvinfo : EIATTR_EXIT_INSTR_OFFSETS
	.align		4
        /*007c*/ 	.byte	0x04, 0x1c
        /*007e*/ 	.short	(.L_49 - .L_48)


	//   ....[0]....
.L_48:
        /*0080*/ 	.word	0x00000b80


	//   ....[1]....
        /*0084*/ 	.word	0x00002830


	//----- nvinfo : EIATTR_CRS_STACK_SIZE
	.align		4
.L_49:
        /*0088*/ 	.byte	0x04, 0x1e
        /*008a*/ 	.short	(.L_51 - .L_50)
.L_50:
        /*008c*/ 	.word	0x00000000


	//----- nvinfo : EIATTR_CBANK_PARAM_SIZE
	.align		4
.L_51:
        /*0090*/ 	.byte	0x03, 0x19
        /*0092*/ 	.short	0x002c


	//----- nvinfo : EIATTR_PARAM_CBANK
	.align		4
        /*0094*/ 	.byte	0x04, 0x0a
        /*0096*/ 	.short	(.L_53 - .L_52)
	.align		4
.L_52:
        /*0098*/ 	.word	index@(.nv.constant0._Z18merge_tiled_kernelPiiS_iS_i)
        /*009c*/ 	.short	0x0380
        /*009e*/ 	.short	0x002c


	//----- nvinfo : EIATTR_SW_WAR
	.align		4
.L_53:
        /*00a0*/ 	.byte	0x04, 0x36
        /*00a2*/ 	.short	(.L_55 - .L_54)
.L_54:
        /*00a4*/ 	.word	0x00000008
.L_55:


//--------------------- .nv.callgraph             --------------------------
	.section	.nv.callgraph,"",@"SHT_CUDA_CALLGRAPH"
	.align	4
	.sectionentsize	8
	.align		4
        /*0000*/ 	.word	0x00000000
	.align		4
        /*0004*/ 	.word	0xffffffff
	.align		4
        /*0008*/ 	.word	0x00000000
	.align		4
        /*000c*/ 	.word	0xfffffffe
	.align		4
        /*0010*/ 	.word	0x00000000
	.align		4
        /*0014*/ 	.word	0xfffffffd
	.align		4
        /*0018*/ 	.word	0x00000000
	.align		4
        /*001c*/ 	.word	0xfffffffc


//--------------------- .text._Z19merge_tiled_kernel2PiiS_iS_i --------------------------
	.section	.text._Z19merge_tiled_kernel2PiiS_iS_i,"ax",@progbits
	.align	128
        .global         _Z19merge_tiled_kernel2PiiS_iS_i
        .type           _Z19merge_tiled_kernel2PiiS_iS_i,@function
        .size           _Z19merge_tiled_kernel2PiiS_iS_i,(.L_x_93 - _Z19merge_tiled_kernel2PiiS_iS_i)
        .other          _Z19merge_tiled_kernel2PiiS_iS_i,@"STO_CUDA_ENTRY STV_DEFAULT"
_Z19merge_tiled_kernel2PiiS_iS_i:
.text._Z19merge_tiled_kernel2PiiS_iS_i:
[----:B------:R-:W-:Y:S08]  /*0000*/  LDC R1, c[0x0][0x37c] ;  /* 0x0000df00ff017b82 */ /* 0x000ff00000000800 */
[----:B------:R-:W0:Y:S01]  /*0010*/  LDC R5, c[0x0][0x370] ;  /* 0x0000dc00ff057b82 */ /* 0x000e220000000800 */
[----:B------:R-:W1:Y:S01]  /*0020*/  LDCU UR7, c[0x0][0x398] ;  /* 0x00007300ff0777ac */ /* 0x000e620008000800 */
[----:B------:R-:W2:Y:S01]  /*0030*/  S2R R6, SR_TID.X ;  /* 0x0000000000067919 */ /* 0x000ea20000002100 */
[----:B------:R-:W-:Y:S01]  /*0040*/  BSSY.RECONVERGENT B0, `(.L_x_0) ;  /* 0x000008f000007945 */ /* 0x000fe20003800200 */
[----:B------:R-:W1:Y:S04]  /*0050*/  LDCU UR10, c[0x0][0x388] ;  /* 0x00007100ff0a77ac */ /* 0x000e680008000800 */
[----:B------:R-:W3:Y:S01]  /*0060*/  S2UR UR6, SR_CTAID.X ;  /* 0x00000000000679c3 */ /* 0x000ee20000002500 */
[----:B------:R-:W4:Y:S01]  /*0070*/  LDCU.64 UR8, c[0x0][0x358] ;  /* 0x00006b00ff0877ac */ /* 0x000f220008000a00 */
[----:B-1----:R-:W-:Y:S01]  /*0080*/  UIADD3 UR4, UPT, UPT, UR7, UR10, URZ ;  /* 0x0000000a07047290 */ /* 0x002fe2000fffe0ff */
[----:B0-----:R-:W0:Y:S01]  /*0090*/  I2F.U32.RP R0, R5 ;  /* 0x0000000500007306 */ /* 0x001e220000209000 */
[----:B------:R-:W-:Y:S01]  /*00a0*/  ISETP.NE.U32.AND P2, PT, R5, RZ, PT ;  /* 0x000000ff0500720c */ /* 0x000fe20003f45070 */
[----:B---3--:R-:W-:-:S06]  /*00b0*/  UIADD3 UR5, UPT, UPT, UR6, 0x1, URZ ;  /* 0x0000000106057890 */ /* 0x008fcc000fffe0ff */
[----:B0-----:R-:W0:Y:S02]  /*00c0*/  MUFU.RCP R0, R0 ;  /* 0x0000000000007308 */ /* 0x001e240000001000 */
[----:B0-----:R-:W-:-:S06]  /*00d0*/  VIADD R2, R0, 0xffffffe ;  /* 0x0ffffffe00027836 */ /* 0x001fcc0000000000 */
[----:B------:R0:W1:Y:S02]  /*00e0*/  F2I.FTZ.U32.TRUNC.NTZ R3, R2 ;  /* 0x0000000200037305 */ /* 0x000064000021f000 */
[----:B0-----:R-:W-:Y:S02]  /*00f0*/  IMAD.MOV.U32 R2, RZ, RZ, RZ ;  /* 0x000000ffff027224 */ /* 0x001fe400078e00ff */
[----:B-1----:R-:W-:-:S04]  /*0100*/  IMAD.MOV R4, RZ, RZ, -R3 ;  /* 0x000000ffff047224 */ /* 0x002fc800078e0a03 */
[----:B------:R-:W-:Y:S01]  /*0110*/  IMAD R7, R4, R5, RZ ;  /* 0x0000000504077224 */ /* 0x000fe200078e02ff */
[----:B------:R-:W-:-:S03]  /*0120*/  I2FP.F32.U32 R4, UR5 ;  /* 0x0000000500047c45 */ /* 0x000fc60008201000 */
[----:B------:R-:W-:-:S06]  /*0130*/  IMAD.HI.U32 R3, R3, R7, R2 ;  /* 0x0000000703037227 */ /* 0x000fcc00078e0002 */
[----:B------:R-:W-:-:S04]  /*0140*/  IMAD.HI.U32 R3, R3, UR4, RZ ;  /* 0x0000000403037c27 */ /* 0x000fc8000f8e00ff */
[----:B------:R-:W-:-:S04]  /*0150*/  IMAD.MOV R0, RZ, RZ, -R3 ;  /* 0x000000ffff007224 */ /* 0x000fc800078e0a03 */
[----:B------:R-:W-:-:S05]  /*0160*/  IMAD R0, R5, R0, UR4 ;  /* 0x0000000405007e24 */ /* 0x000fca000f8e0200 */
[----:B------:R-:W-:-:S13]  /*0170*/  ISETP.GE.U32.AND P0, PT, R0, R5, PT ;  /* 0x000000050000720c */ /* 0x000fda0003f06070 */
[----:B------:R-:W-:Y:S02]  /*0180*/  @P0 IMAD.IADD R0, R0, 0x1, -R5 ;  /* 0x0000000100000824 */ /* 0x000fe400078e0a05 */
[----:B------:R-:W-:-:S03]  /*0190*/  @P0 VIADD R3, R3, 0x1 ;  /* 0x0000000103030836 */ /* 0x000fc60000000000 */
[----:B------:R-:W-:Y:S02]  /*01a0*/  ISETP.GE.U32.AND P1, PT, R0, R5, PT ;  /* 0x000000050000720c */ /* 0x000fe40003f26070 */
[----:B------:R-:W-:-:S11]  /*01b0*/  I2FP.F32.U32 R0, UR6 ;  /* 0x0000000600007c45 */ /* 0x000fd60008201000 */
[----:B------:R-:W-:Y:S01]  /*01c0*/  @P1 VIADD R3, R3, 0x1 ;  /* 0x0000000103031836 */ /* 0x000fe20000000000 */
[----:B------:R-:W-:Y:S02]  /*01d0*/  @!P2 LOP3.LUT R3, RZ, R5, RZ, 0x33, !PT ;  /* 0x00000005ff03a212 */ /* 0x000fe400078e33ff */
[----:B------:R-:W-:Y:S02]  /*01e0*/  I2FP.F32.S32 R5, UR4 ;  /* 0x0000000400057c45 */ /* 0x000fe40008201400 */
[----:B------:R-:W-:-:S05]  /*01f0*/  I2FP.F32.U32 R3, R3 ;  /* 0x0000000300037245 */ /* 0x000fca0000201000 */
[----:B------:R-:W-:Y:S01]  /*0200*/  FMUL R4, R3, R4 ;  /* 0x0000000403047220 */ /* 0x000fe20000400000 */
[----:B------:R-:W-:-:S04]  /*0210*/  FMUL R2, R0, R3 ;  /* 0x0000000300027220 */ /* 0x000fc80000400000 */
[CC--:B------:R-:W-:Y:S01]  /*0220*/  FSETP.GEU.AND P0, PT, R4.reuse, R5.reuse, PT ;  /* 0x000000050400720b */ /* 0x0c0fe20003f0e000 */
[----:B------:R0:W1:Y:S03]  /*0230*/  F2I.TRUNC.NTZ R3, R2 ;  /* 0x0000000200037305 */ /* 0x000066000020f100 */
[----:B------:R-:W-:Y:S02]  /*0240*/  FSEL R0, R4, R5, !P0 ;  /* 0x0000000504007208 */ /* 0x000fe40004000000 */
[----:B--2---:R-:W-:-:S04]  /*0250*/  ISETP.NE.AND P0, PT, R6, RZ, PT ;  /* 0x000000ff0600720c */ /* 0x004fc80003f05270 */
[----:B------:R-:W2:Y:S09]  /*0260*/  F2I.TRUNC.NTZ R0, R0 ;  /* 0x0000000000007305 */ /* 0x000eb2000020f100 */
[----:B01--4-:R-:W-:Y:S05]  /*0270*/  @P0 BRA `(.L_x_1) ;  /* 0x0000000400ac0947 */ /* 0x013fea0003800000 */
[----:B------:R-:W0:Y:S01]  /*0280*/  LDC R2, c[0x0][0x388] ;  /* 0x0000e200ff027b82 */ /* 0x000e220000000800 */
[C---:B------:R-:W-:Y:S01]  /*0290*/  VIADD R15, R3.reuse, -UR10 ;  /* 0x8000000a030f7c36 */ /* 0x040fe20008000000 */
[C---:B------:R-:W-:Y:S02]  /*02a0*/  VIMNMX R19, PT, PT, R3.reuse, UR10, PT ;  /* 0x0000000a03137c48 */ /* 0x040fe4000bfe0100 */
[C---:B------:R-:W-:Y:S02]  /*02b0*/  ISETP.GE.AND P0, PT, R3.reuse, UR7, PT ;  /* 0x0000000703007c0c */ /* 0x040fe4000bf06270 */
[C---:B------:R-:W-:Y:S01]  /*02c0*/  ISETP.GE.AND P1, PT, R3.reuse, UR10, PT ;  /* 0x0000000a03007c0c */ /* 0x040fe2000bf26270 */
[C---:B------:R-:W-:Y:S01]  /*02d0*/  IMAD.IADD R16, R3.reuse, 0x1, -R19 ;  /* 0x0000000103107824 */ /* 0x040fe200078e0a13 */
[----:B------:R-:W1:Y:S01]  /*02e0*/  LDC R9, c[0x0][0x398] ;  /* 0x0000e600ff097b82 */ /* 0x000e620000000800 */
[----:B------:R-:W-:Y:S02]  /*02f0*/  IADD3 R8, PT, PT, R3, -UR7, RZ ;  /* 0x8000000703087c10 */ /* 0x000fe4000fffe0ff */
[----:B------:R-:W-:-:S02]  /*0300*/  SEL R15, R15, RZ, P1 ;  /* 0x000000ff0f0f7207 */ /* 0x000fc40000800000 */
[----:B------:R-:W-:-:S03]  /*0310*/  SEL R8, R8, RZ, P0 ;  /* 0x000000ff08087207 */ /* 0x000fc60000000000 */
[----:B------:R-:W3:Y:S08]  /*0320*/  LDC.64 R4, c[0x0][0x380] ;  /* 0x0000e000ff047b82 */ /* 0x000ef00000000a00 */
[----:B------:R-:W4:Y:S02]  /*0330*/  LDC.64 R6, c[0x0][0x390] ;  /* 0x0000e400ff067b82 */ /* 0x000f240000000a00 */
.L_x_4:
[----:B-1----:R-:W-:Y:S01]  /*0340*/  ISETP.GE.AND P0, PT, R16, R9, PT ;  /* 0x000000091000720c */ /* 0x002fe20003f06270 */
[----:B------:R-:W-:Y:S02]  /*0350*/  IMAD.MOV.U32 R17, RZ, RZ, R19 ;  /* 0x000000ffff117224 */ /* 0x000fe400078e0013 */
[----:B------:R-:W-:Y:S01]  /*0360*/  IMAD.MOV.U32 R14, RZ, RZ, R16 ;  /* 0x000000ffff0e7224 */ /* 0x000fe200078e0010 */
[----:B------:R-:W-:-:S13]  /*0370*/  ISETP.LT.OR P0, PT, R19, 0x1, P0 ;  /* 0x000000011300780c */ /* 0x000fda0000701670 */
[----:B------:R-:W-:Y:S05]  /*0380*/  @P0 BRA `(.L_x_2) ;  /* 0x0000000000340947 */ /* 0x000fea0003800000 */
[----:B------:R-:W-:Y:S02]  /*0390*/  VIADD R13, R19, 0xffffffff ;  /* 0xffffffff130d7836 */ /* 0x000fe40000000000 */
[----:B----4-:R-:W-:-:S04]  /*03a0*/  IMAD.WIDE R10, R16, 0x4, R6 ;  /* 0x00000004100a7825 */ /* 0x010fc800078e0206 */
[----:B---3--:R-:W-:Y:S02]  /*03b0*/  IMAD.WIDE.U32 R12, R13, 0x4, R4 ;  /* 0x000000040d0c7825 */ /* 0x008fe400078e0004 */
[----:B------:R-:W3:Y:S04]  /*03c0*/  LDG.E R11, desc[UR8][R10.64] ;  /* 0x000000080a0b7981 */ /* 0x000ee8000c1e1900 */
[----:B------:R-:W3:Y:S02]  /*03d0*/  LDG.E R12, desc[UR8][R12.64] ;  /* 0x000000080c0c7981 */ /* 0x000ee4000c1e1900 */
[----:B---3--:R-:W-:-:S13]  /*03e0*/  ISETP.GT.AND P1, PT, R12, R11, PT ;  /* 0x0000000b0c00720c */ /* 0x008fda0003f24270 */
[----:B------:R-:W-:Y:S02]  /*03f0*/  @P1 IADD3 R18, PT, PT, R19, 0x1, -R8 ;  /* 0x0000000113121810 */ /* 0x000fe40007ffe808 */
[----:B------:R-:W-:Y:S02]  /*0400*/  @P1 PLOP3.LUT P0, PT, PT, PT, PT, 0x8, 0x80 ;  /* 0x000000000080181c */ /* 0x000fe40003f0e170 */
[----:B------:R-:W-:Y:S02]  /*0410*/  @P1 SHF.R.S32.HI R18, RZ, 0x1, R18 ;  /* 0x00000001ff121819 */ /* 0x000fe40000011412 */
[----:B------:R-:W-:-:S03]  /*0420*/  @P1 MOV R15, R14 ;  /* 0x0000000e000f1202 */ /* 0x000fc60000000f00 */
[--C-:B------:R-:W-:Y:S02]  /*0430*/  @P1 IMAD.IADD R16, R16, 0x1, R18.reuse ;  /* 0x0000000110101824 */ /* 0x100fe400078e0212 */
[----:B------:R-:W-:Y:S01]  /*0440*/  @P1 IMAD.IADD R19, R19, 0x1, -R18 ;  /* 0x0000000113131824 */ /* 0x000fe200078e0a12 */
[----:B------:R-:W-:Y:S06]  /*0450*/  @P1 BRA `(.L_x_3) ;  /* 0x0000000000481947 */ /* 0x000fec0003800000 */
.L_x_2:
[----:B0-----:R-:W-:Y:S02]  /*0460*/  ISETP.GE.AND P1, PT, R19, R2, PT ;  /* 0x000000021300720c */ /* 0x001fe40003f26270 */
[----:B------:R-:W-:Y:S02]  /*0470*/  PLOP3.LUT P0, PT, PT, PT, PT, 0x80, 0x8 ;  /* 0x000000000008781c */ /* 0x000fe40003f0f070 */
[----:B------:R-:W-:-:S13]  /*0480*/  ISETP.LT.OR P1, PT, R16, 0x1, P1 ;  /* 0x000000011000780c */ /* 0x000fda0000f21670 */
[----:B------:R-:W-:Y:S05]  /*0490*/  @P1 BRA `(.L_x_3) ;  /* 0x0000000000381947 */ /* 0x000fea0003800000 */
[----:B------:R-:W-:Y:S02]  /*04a0*/  VIADD R11, R14, 0xffffffff ;  /* 0xffffffff0e0b7836 */ /* 0x000fe40000000000 */
[----:B---3--:R-:W-:-:S04]  /*04b0*/  IMAD.WIDE R12, R17, 0x4, R4 ;  /* 0x00000004110c7825 */ /* 0x008fc800078e0204 */
[----:B----4-:R-:W-:Y:S02]  /*04c0*/  IMAD.WIDE.U32 R10, R11, 0x4, R6 ;  /* 0x000000040b0a7825 */ /* 0x010fe400078e0006 */
[----:B------:R-:W3:Y:S04]  /*04d0*/  LDG.E R13, desc[UR8][R12.64] ;  /* 0x000000080c0d7981 */ /* 0x000ee8000c1e1900 */
[----:B------:R-:W3:Y:S01]  /*04e0*/  LDG.E R10, desc[UR8][R10.64] ;  /* 0x000000080a0a7981 */ /* 0x000ee2000c1e1900 */
[----:B------:R-:W-:Y:S01]  /*04f0*/  IMAD.MOV.U32 R19, RZ, RZ, R17 ;  /* 0x000000ffff137224 */ /* 0x000fe200078e0011 */
[----:B---3--:R-:W-:-:S13]  /*0500*/  ISETP.GE.AND P1, PT, R10, R13, PT ;  /* 0x0000000d0a00720c */ /* 0x008fda0003f26270 */
[----:B------:R-:W-:Y:S01]  /*0510*/  @P1 IADD3 R16, PT, PT, R14, 0x1, -R15 ;  /* 0x000000010e101810 */ /* 0x000fe20007ffe80f */
[----:B------:R-:W-:Y:S01]  /*0520*/  @P1 IMAD.MOV.U32 R8, RZ, RZ, R17 ;  /* 0x000000ffff081224 */ /* 0x000fe200078e0011 */
[----:B------:R-:W-:Y:S02]  /*0530*/  @P1 PLOP3.LUT P0, PT, PT, PT, PT, 0x8, 0x80 ;  /* 0x000000000080181c */ /* 0x000fe40003f0e170 */
[----:B------:R-:W-:Y:S01]  /*0540*/  @P1 SHF.R.S32.HI R18, RZ, 0x1, R16 ;  /* 0x00000001ff121819 */ /* 0x000fe20000011410 */
[----:B------:R-:W-:-:S04]  /*0550*/  IMAD.MOV.U32 R16, RZ, RZ, R14 ;  /* 0x000000ffff107224 */ /* 0x000fc800078e000e */
[--C-:B------:R-:W-:Y:S02]  /*0560*/  @P1 IMAD.IADD R19, R17, 0x1, R18.reuse ;  /* 0x0000000111131824 */ /* 0x100fe400078e0212 */
[----:B------:R-:W-:-:S07]  /*0570*/  @P1 IMAD.IADD R16, R14, 0x1, -R18 ;  /* 0x000000010e101824 */ /* 0x000fce00078e0a12 */
.L_x_3:
[----:B------:R-:W-:Y:S05]  /*0580*/  @!P0 BRA `(.L_x_4) ;  /* 0xfffffffc006c8947 */ /* 0x000fea000383ffff */
[----:B------:R-:W1:Y:S01]  /*0590*/  S2UR UR5, SR_CgaCtaId ;  /* 0x00000000000579c3 */ /* 0x000e620000008800 */
[----:B------:R-:W-:Y:S01]  /*05a0*/  UMOV UR4, 0x400 ;  /* 0x0000040000047882 */ /* 0x000fe20000000000 */
[C---:B--2---:R-:W-:Y:S01]  /*05b0*/  ISETP.GE.AND P0, PT, R0.reuse, R9, PT ;  /* 0x000000090000720c */ /* 0x044fe20003f06270 */
[----:B------:R-:W-:-:S05]  /*05c0*/  IMAD.IADD R9, R0, 0x1, -R9 ;  /* 0x0000000100097824 */ /* 0x000fca00078e0a09 */
[----:B0-----:R-:W0:Y:S01]  /*05d0*/  LDC R2, c[0x0][0x388] ;  /* 0x0000e200ff027b82 */ /* 0x001e220000000800 */
[----:B------:R-:W-:-:S07]  /*05e0*/  SEL R13, R9, RZ, P0 ;  /* 0x000000ff090d7207 */ /* 0x000fce0000000000 */
[----:B------:R-:W2:Y:S01]  /*05f0*/  LDC R12, c[0x0][0x398] ;  /* 0x0000e600ff0c7b82 */ /* 0x000ea20000000800 */
[----:B-1----:R-:W-:-:S07]  /*0600*/  ULEA UR4, UR5, UR4, 0x18 ;  /* 0x0000000405047291 */ /* 0x002fce000f8ec0ff */
[----:B---3--:R-:W1:Y:S01]  /*0610*/  LDC.64 R4, c[0x0][0x380] ;  /* 0x0000e000ff047b82 */ /* 0x008e620000000a00 */
[----:B------:R-:W3:Y:S07]  /*0620*/  LDCU UR5, c[0x0][0x388] ;  /* 0x00007100ff0577ac */ /* 0x000eee0008000800 */
[----:B----4-:R-:W4:Y:S01]  /*0630*/  LDC.64 R6, c[0x0][0x390] ;  /* 0x0000e400ff067b82 */ /* 0x010f220000000a00 */
[----:B------:R5:W-:Y:S01]  /*0640*/  STS [UR4], R19 ;  /* 0x00000013ff007988 */ /* 0x000be20008000804 */
[----:B---3--:R-:W-:-:S02]  /*0650*/  VIMNMX R21, PT, PT, R0, UR5, PT ;  /* 0x0000000500157c48 */ /* 0x008fc4000bfe0100 */
[C---:B------:R-:W-:Y:S02]  /*0660*/  ISETP.GE.AND P1, PT, R0.reuse, UR5, PT ;  /* 0x0000000500007c0c */ /* 0x040fe4000bf26270 */
[C---:B------:R-:W-:Y:S01]  /*0670*/  IADD3 R15, PT, PT, R0.reuse, -UR5, RZ ;  /* 0x80000005000f7c10 */ /* 0x040fe2000fffe0ff */
[----:B-----5:R-:W-:-:S03]  /*0680*/  IMAD.IADD R19, R0, 0x1, -R21 ;  /* 0x0000000100137824 */ /* 0x020fc600078e0a15 */
[----:B0-----:R-:W-:-:S07]  /*0690*/  SEL R15, R15, RZ, P1 ;  /* 0x000000ff0f0f7207 */ /* 0x001fce0000800000 */
.L_x_7:
[----:B--2---:R-:W-:Y:S01]  /*06a0*/  ISETP.GE.AND P0, PT, R19, R12, PT ;  /* 0x0000000c1300720c */ /* 0x004fe20003f06270 */
[----:B------:R-:W-:Y:S02]  /*06b0*/  IMAD.MOV.U32 R17, RZ, RZ, R21 ;  /* 0x000000ffff117224 */ /* 0x000fe400078e0015 */
[----:B------:R-:W-:Y:S01]  /*06c0*/  IMAD.MOV.U32 R14, RZ, RZ, R19 ;  /* 0x000000ffff0e7224 */ /* 0x000fe200078e0013 */
[----:B------:R-:W-:-:S13]  /*06d0*/  ISETP.LT.OR P0, PT, R21, 0x1, P0 ;  /* 0x000000011500780c */ /* 0x000fda0000701670 */
[----:B------:R-:W-:Y:S05]  /*06e0*/  @P0 BRA `(.L_x_5) ;  /* 0x0000000000340947 */ /* 0x000fea0003800000 */
[----:B------:R-:W-:Y:S02]  /*06f0*/  VIADD R11, R21, 0xffffffff ;  /* 0xffffffff150b7836 */ /* 0x000fe40000000000 */
[----:B----4-:R-:W-:-:S04]  /*0700*/  IMAD.WIDE R8, R19, 0x4, R6 ;  /* 0x0000000413087825 */ /* 0x010fc800078e0206 */
[----:B-1----:R-:W-:Y:S02]  /*0710*/  IMAD.WIDE.U32 R10, R11, 0x4, R4 ;  /* 0x000000040b0a7825 */ /* 0x002fe400078e0004 */
[----:B------:R-:W2:Y:S04]  /*0720*/  LDG.E R9, desc[UR8][R8.64] ;  /* 0x0000000808097981 */ /* 0x000ea8000c1e1900 */
[----:B------:R-:W2:Y:S02]  /*0730*/  LDG.E R10, desc[UR8][R10.64] ;  /* 0x000000080a0a7981 */ /* 0x000ea4000c1e1900 */
[----:B--2---:R-:W-:-:S13]  /*0740*/  ISETP.GT.AND P1, PT, R10, R9, PT ;  /* 0x000000090a00720c */ /* 0x004fda0003f24270 */
[----:B------:R-:W-:Y:S01]  /*0750*/  @P1 IADD3 R16, PT, PT, R21, 0x1, -R13 ;  /* 0x0000000115101810 */ /* 0x000fe20007ffe80d */
[----:B------:R-:W-:Y:S01]  /*0760*/  @P1 IMAD.MOV.U32 R15, RZ, RZ, R14 ;  /* 0x000000ffff0f1224 */ /* 0x000fe200078e000e */
[----:B------:R-:W-:Y:S02]  /*0770*/  @P1 PLOP3.LUT P0, PT, PT, PT, PT, 0x8, 0x80 ;  /* 0x000000000080181c */ /* 0x000fe40003f0e170 */
[----:B------:R-:W-:-:S05]  /*0780*/  @P1 SHF.R.S32.HI R16, RZ, 0x1, R16 ;  /* 0x00000001ff101819 */ /* 0x000fca0000011410 */
[--C-:B------:R-:W-:Y:S02]  /*0790*/  @P1 IMAD.IADD R19, R19, 0x1, R16.reuse ;  /* 0x0000000113131824 */ /* 0x100fe400078e0210 */
[----:B------:R-:W-:Y:S01]  /*07a0*/  @P1 IMAD.IADD R21, R21, 0x1, -R16 ;  /* 0x0000000115151824 */ /* 0x000fe200078e0a10 */
[----:B------:R-:W-:Y:S06]  /*07b0*/  @P1 BRA `(.L_x_6) ;  /* 0x0000000000481947 */ /* 0x000fec0003800000 */
.L_x_5:
[----:B------:R-:W-:Y:S02]  /*07c0*/  ISETP.GE.AND P1, PT, R21, R2, PT ;  /* 0x000000021500720c */ /* 0x000fe40003f26270 */
[----:B------:R-:W-:Y:S02]  /*07d0*/  PLOP3.LUT P0, PT, PT, PT, PT, 0x80, 0x8 ;  /* 0x000000000008781c */ /* 0x000fe40003f0f070 */
[----:B------:R-:W-:-:S13]  /*07e0*/  ISETP.LT.OR P1, PT, R19, 0x1, P1 ;  /* 0x000000011300780c */ /* 0x000fda0000f21670 */
[----:B------:R-:W-:Y:S05]  /*07f0*/  @P1 BRA `(.L_x_6) ;  /* 0x0000000000381947 */ /* 0x000fea0003800000 */
[----:B------:R-:W-:Y:S01]  /*0800*/  IADD3 R9, PT, PT, R14, -0x1, RZ ;  /* 0xffffffff0e097810 */ /* 0x000fe20007ffe0ff */
[----:B-1----:R-:W-:-:S04]  /*0810*/  IMAD.WIDE R10, R17, 0x4, R4 ;  /* 0x00000004110a7825 */ /* 0x002fc800078e0204 */
[----:B----4-:R-:W-:Y:S02]  /*0820*/  IMAD.WIDE.U32 R8, R9, 0x4, R6 ;  /* 0x0000000409087825 */ /* 0x010fe400078e0006 */
[----:B------:R-:W2:Y:S04]  /*0830*/  LDG.E R11, desc[UR8][R10.64] ;  /* 0x000000080a0b7981 */ /* 0x000ea8000c1e1900 */
[----:B------:R-:W2:Y:S01]  /*0840*/  LDG.E R8, desc[UR8][R8.64] ;  /* 0x0000000808087981 */ /* 0x000ea2000c1e1900 */
[----:B------:R-:W-:Y:S02]  /*0850*/  IMAD.MOV.U32 R21, RZ, RZ, R17 ;  /* 0x000000ffff157224 */ /* 0x000fe400078e0011 */
[----:B------:R-:W-:Y:S01]  /*0860*/  IMAD.MOV.U32 R19, RZ, RZ, R14 ;  /* 0x000000ffff137224 */ /* 0x000fe200078e000e */
[----:B--2---:R-:W-:-:S13]  /*0870*/  ISETP.GE.AND P1, PT, R8, R11, PT ;  /* 0x0000000b0800720c */ /* 0x004fda0003f26270 */
[----:B------:R-:W-:Y:S01]  /*0880*/  @P1 IADD3 R16, PT, PT, R14, 0x1, -R15 ;  /* 0x000000010e101810 */ /* 0x000fe20007ffe80f */
[----:B------:R-:W-:Y:S01]  /*0890*/  @P1 IMAD.MOV.U32 R13, RZ, RZ, R17 ;  /* 0x000000ffff0d1224 */ /* 0x000fe200078e0011 */
[----:B------:R-:W-:Y:S02]  /*08a0*/  @P1 PLOP3.LUT P0, PT, PT, PT, PT, 0x8, 0x80 ;  /* 0x000000000080181c */ /* 0x000fe40003f0e170 */
[----:B------:R-:W-:-:S05]  /*08b0*/  @P1 SHF.R.S32.HI R16, RZ, 0x1, R16 ;  /* 0x00000001ff101819 */ /* 0x000fca0000011410 */
[--C-:B------:R-:W-:Y:S02]  /*08c0*/  @P1 IMAD.IADD R21, R17, 0x1, R16.reuse ;  /* 0x0000000111151824 */ /* 0x100fe400078e0210 */
[----:B------:R-:W-:-:S07]  /*08d0*/  @P1 IMAD.IADD R19, R14, 0x1, -R16 ;  /* 0x000000010e131824 */ /* 0x000fce00078e0a10 */
.L_x_6:
[----:B------:R-:W-:Y:S05]  /*08e0*/  @!P0 BRA `(.L_x_7) ;  /* 0xfffffffc006c8947 */ /* 0x000fea000383ffff */
[----:B------:R-:W0:Y:S01]  /*08f0*/  S2UR UR5, SR_CgaCtaId ;  /* 0x00000000000579c3 */ /* 0x000e220000008800 */
[----:B------:R-:W-:Y:S02]  /*0900*/  UMOV UR4, 0x400 ;  /* 0x0000040000047882 */ /* 0x000fe40000000000 */
[----:B0-----:R-:W-:-:S09]  /*0910*/  ULEA UR4, UR5, UR4, 0x18 ;  /* 0x0000000405047291 */ /* 0x001fd2000f8ec0ff */
[----:B------:R0:W-:Y:S03]  /*0920*/  STS [UR4+0x4], R21 ;  /* 0x00000415ff007988 */ /* 0x0001e60008000804 */
.L_x_1:
[----:B------:R-:W-:Y:S05]  /*0930*/  BSYNC.RECONVERGENT B0 ;  /* 0x0000000000007941 */ /* 0x000fea0003800200 */
.L_x_0:
[----:B-1----:R-:W1:Y:S01]  /*0940*/  LDC R5, c[0x0][0x3a8] ;  /* 0x0000ea00ff057b82 */ /* 0x002e620000000800 */
[----:B--2---:R-:W-:Y:S01]  /*0950*/  IADD3 R2, PT, PT, -R3, R0, RZ ;  /* 0x0000000003027210 */ /* 0x004fe20007ffe1ff */
[----:B------:R-:W-:-:S06]  /*0960*/  UMOV UR4, 0x400 ;  /* 0x0000040000047882 */ /* 0x000fcc0000000000 */
[----:B------:R-:W2:Y:S01]  /*0970*/  S2UR UR5, SR_CgaCtaId ;  /* 0x00000000000579c3 */ /* 0x000ea20000008800 */
[----:B-1----:R-:W-:-:S04]  /*0980*/  IABS R9, R5 ;  /* 0x0000000500097213 */ /* 0x002fc80000000000 */
[----:B------:R-:W1:Y:S01]  /*0990*/  I2F.RP R4, R9 ;  /* 0x0000000900047306 */ /* 0x000e620000209400 */
[----:B--2---:R-:W-:Y:S02]  /*09a0*/  ULEA UR4, UR5, UR4, 0x18 ;  /* 0x0000000405047291 */ /* 0x004fe4000f8ec0ff */
[----:B------:R-:W-:Y:S06]  /*09b0*/  BAR.SYNC.DEFER_BLOCKING 0x0 ;  /* 0x0000000000007b1d */ /* 0x000fec0000010000 */
[----:B-1----:R-:W4:Y:S01]  /*09c0*/  MUFU.RCP R4, R4 ;  /* 0x0000000400047308 */ /* 0x002f220000001000 */
[----:B------:R-:W1:Y:S01]  /*09d0*/  LDS.64 R12, [UR4] ;  /* 0x00000004ff0c7984 */ /* 0x000e620008000a00 */
[----:B----4-:R-:W-:-:S06]  /*09e0*/  VIADD R6, R4, 0xffffffe ;  /* 0x0ffffffe04067836 */ /* 0x010fcc0000000000 */
[----:B------:R2:W3:Y:S02]  /*09f0*/  F2I.FTZ.U32.TRUNC.NTZ R7, R6 ;  /* 0x0000000600077305 */ /* 0x0004e4000021f000 */
[----:B--2---:R-:W-:Y:S02]  /*0a00*/  IMAD.MOV.U32 R6, RZ, RZ, RZ ;  /* 0x000000ffff067224 */ /* 0x004fe400078e00ff */
[----:B---3--:R-:W-:-:S04]  /*0a10*/  IMAD.MOV R8, RZ, RZ, -R7 ;  /* 0x000000ffff087224 */ /* 0x008fc800078e0a07 */
[----:B------:R-:W-:Y:S01]  /*0a20*/  IMAD R11, R8, R9, RZ ;  /* 0x00000009080b7224 */ /* 0x000fe200078e02ff */
[----:B------:R-:W-:Y:S02]  /*0a30*/  IABS R8, R2 ;  /* 0x0000000200087213 */ /* 0x000fe40000000000 */
[----:B------:R-:W-:Y:S01]  /*0a40*/  LOP3.LUT R2, R2, R5, RZ, 0x3c, !PT ;  /* 0x0000000502027212 */ /* 0x000fe200078e3cff */
[----:B------:R-:W-:Y:S01]  /*0a50*/  IMAD.HI.U32 R7, R7, R11, R6 ;  /* 0x0000000b07077227 */ /* 0x000fe200078e0006 */
[----:B------:R-:W-:Y:S02]  /*0a60*/  BAR.SYNC.DEFER_BLOCKING 0x0 ;  /* 0x0000000000007b1d */ /* 0x000fe40000010000 */
[----:B------:R-:W-:-:S03]  /*0a70*/  ISETP.GE.AND P1, PT, R2, RZ, PT ;  /* 0x000000ff0200720c */ /* 0x000fc60003f26270 */
[----:B------:R-:W-:-:S04]  /*0a80*/  IMAD.HI.U32 R7, R7, R8, RZ ;  /* 0x0000000807077227 */ /* 0x000fc800078e00ff */
[----:B------:R-:W-:-:S04]  /*0a90*/  IMAD.MOV R4, RZ, RZ, -R7 ;  /* 0x000000ffff047224 */ /* 0x000fc800078e0a07 */
[----:B------:R-:W-:-:S05]  /*0aa0*/  IMAD R4, R9, R4, R8 ;  /* 0x0000000409047224 */ /* 0x000fca00078e0208 */
[----:B------:R-:W-:-:S13]  /*0ab0*/  ISETP.GT.U32.AND P2, PT, R9, R4, PT ;  /* 0x000000040900720c */ /* 0x000fda0003f44070 */
[----:B------:R-:W-:Y:S02]  /*0ac0*/  @!P2 IMAD.IADD R4, R4, 0x1, -R9 ;  /* 0x000000010404a824 */ /* 0x000fe400078e0a09 */
[----:B------:R-:W-:Y:S01]  /*0ad0*/  @!P2 VIADD R7, R7, 0x1 ;  /* 0x000000010707a836 */ /* 0x000fe20000000000 */
[----:B------:R-:W-:Y:S02]  /*0ae0*/  ISETP.NE.AND P2, PT, R5, RZ, PT ;  /* 0x000000ff0500720c */ /* 0x000fe40003f45270 */
[----:B------:R-:W-:-:S13]  /*0af0*/  ISETP.GE.U32.AND P0, PT, R4, R9, PT ;  /* 0x000000090400720c */ /* 0x000fda0003f06070 */
[----:B------:R-:W-:-:S04]  /*0b00*/  @P0 VIADD R7, R7, 0x1 ;  /* 0x0000000107070836 */ /* 0x000fc80000000000 */
[----:B------:R-:W-:Y:S01]  /*0b10*/  @!P1 IMAD.MOV R7, RZ, RZ, -R7 ;  /* 0x000000ffff079224 */ /* 0x000fe200078e0a07 */
[----:B------:R-:W-:-:S04]  /*0b20*/  @!P2 LOP3.LUT R7, RZ, R5, RZ, 0x33, !PT ;  /* 0x00000005ff07a212 */ /* 0x000fc800078e33ff */
[----:B------:R-:W-:-:S06]  /*0b30*/  I2FP.F32.S32 R2, R7 ;  /* 0x0000000700027245 */ /* 0x000fcc0000201400 */
[----:B------:R-:W2:Y:S02]  /*0b40*/  F2I.TRUNC.NTZ R2, R2 ;  /* 0x0000000200027305 */ /* 0x000ea4000020f100 */
[----:B--2---:R-:W-:-:S13]  /*0b50*/  ISETP.GE.AND P0, PT, R2, 0x1, PT ;  /* 0x000000010200780c */ /* 0x004fda0003f06270 */
[----:B-1----:R-:W-:Y:S05]  /*0b60*/  @!P0 EXIT ;  /* 0x000000000000894d */ /* 0x002fea0003800000 */
[----:B------:R-:W1:Y:S01]  /*0b70*/  LDCU UR5, c[0x0][0x360] ;  /* 0x00006c00ff0577ac */ /* 0x000e620008000800 */
[----:B------:R-:W-:Y:S01]  /*0b80*/  IMAD.MOV.U32 R17, RZ, RZ, RZ ;  /* 0x000000ffff117224 */ /* 0x000fe200078e00ff */
[----:B-1----:R-:W1:Y:S01]  /*0b90*/  I2F.U32.RP R8, UR5 ;  /* 0x0000000500087d06 */ /* 0x002e620008209000 */
[----:B------:R-:W-:-:S07]  /*0ba0*/  ISETP.NE.U32.AND P2, PT, RZ, UR5, PT ;  /* 0x00000005ff007c0c */ /* 0x000fce000bf45070 */
[----:B-1----:R-:W1:Y:S02]  /*0bb0*/  MUFU.RCP R8, R8 ;  /* 0x0000000800087308 */ /* 0x002e640000001000 */
[----:B-1----:R-:W-:-:S06]  /*0bc0*/  VIADD R6, R8, 0xffffffe ;  /* 0x0ffffffe08067836 */ /* 0x002fcc0000000000 */
[----:B------:R1:W2:Y:S02]  /*0bd0*/  F2I.FTZ.U32.TRUNC.NTZ R7, R6 ;  /* 0x0000000600077305 */ /* 0x0002a4000021f000 */
[----:B-1----:R-:W-:Y:S01]  /*0be0*/  IMAD.MOV.U32 R6, RZ, RZ, RZ ;  /* 0x000000ffff067224 */ /* 0x002fe200078e00ff */
[----:B--2---:R-:W-:-:S05]  /*0bf0*/  IADD3 R9, PT, PT, RZ, -R7, RZ ;  /* 0x80000007ff097210 */ /* 0x004fca0007ffe0ff */
[----:B------:R-:W-:-:S04]  /*0c00*/  IMAD R9, R9, UR5, RZ ;  /* 0x0000000509097c24 */ /* 0x000fc8000f8e02ff */
[----:B------:R-:W-:-:S06]  /*0c10*/  IMAD.HI.U32 R4, R7, R9, R6 ;  /* 0x0000000907047227 */ /* 0x000fcc00078e0006 */
[----:B------:R-:W-:-:S04]  /*0c20*/  IMAD.HI.U32 R4, R4, R5, RZ ;  /* 0x0000000504047227 */ /* 0x000fc800078e00ff */
[----:B------:R-:W-:-:S04]  /*0c30*/  IMAD.MOV R10, RZ, RZ, -R4 ;  /* 0x000000ffff0a7224 */ /* 0x000fc800078e0a04 */
[----:B------:R-:W-:Y:S01]  /*0c40*/  IMAD R7, R10, UR5, R5 ;  /* 0x000000050a077c24 */ /* 0x000fe2000f8e0205 */
[----:B------:R-:W-:Y:S01]  /*0c50*/  LEA R5, R5, UR4, 0x2 ;  /* 0x0000000405057c11 */ /* 0x000fe2000f8e10ff */
[----:B------:R-:W-:-:S03]  /*0c60*/  UMOV UR4, URZ ;  /* 0x000000ff00047c82 */ /* 0x000fc60008000000 */
[----:B------:R-:W-:-:S13]  /*0c70*/  ISETP.GE.U32.AND P0, PT, R7, UR5, PT ;  /* 0x0000000507007c0c */ /* 0x000fda000bf06070 */
[----:B------:R-:W-:Y:S02]  /*0c80*/  @P0 VIADD R7, R7, -UR5 ;  /* 0x8000000507070c36 */ /* 0x000fe40008000000 */
[----:B------:R-:W-:-:S03]  /*0c90*/  @P0 VIADD R4, R4, 0x1 ;  /* 0x0000000104040836 */ /* 0x000fc60000000000 */
[----:B------:R-:W-:Y:S01]  /*0ca0*/  ISETP.GE.U32.AND P1, PT, R7, UR5, PT ;  /* 0x0000000507007c0c */ /* 0x000fe2000bf26070 */
[----:B------:R-:W-:-:S12]  /*0cb0*/  IMAD.MOV.U32 R7, RZ, RZ, RZ ;  /* 0x000000ffff077224 */ /* 0x000fd800078e00ff */
[----:B------:R-:W-:Y:S01]  /*0cc0*/  @P1 VIADD R4, R4, 0x1 ;  /* 0x0000000104041836 */ /* 0x000fe20000000000 */
[----:B------:R-:W-:-:S07]  /*0cd0*/  @!P2 LOP3.LUT R4, RZ, UR5, RZ, 0x33, !PT ;  /* 0x00000005ff04ac12 */ /* 0x000fce000f8e33ff */
.L_x_41:
[----:B------:R-:W1:Y:S01]  /*0ce0*/  S2R R16, SR_TID.X ;  /* 0x0000000000107919 */ /* 0x000e620000002100 */
[----:B------:R-:W-:Y:S01]  /*0cf0*/  IADD3 R18, PT, PT, R3, -R12, RZ ;  /* 0x8000000c03127210 */ /* 0x000fe20007ffe0ff */
[----:B------:R-:W-:-:S04]  /*0d00*/  IMAD.IADD R19, R12, 0x1, R7 ;  /* 0x000000010c137824 */ /* 0x000fc800078e0207 */
[C---:B------:R-:W-:Y:S02]  /*0d10*/  IMAD.IADD R14, R13.reuse, 0x1, R18 ;  /* 0x000000010d0e7824 */ /* 0x040fe400078e0212 */
[----:B------:R-:W-:-:S03]  /*0d20*/  IMAD.IADD R15, R13, 0x1, -R19 ;  /* 0x000000010d0f7824 */ /* 0x000fc600078e0a13 */
[----:B------:R-:W-:Y:S02]  /*0d30*/  IADD3 R14, PT, PT, R0, -R14, -R17 ;  /* 0x8000000e000e7210 */ /* 0x000fe40007ffe811 */
[----:B-1----:R-:W-:Y:S01]  /*0d40*/  ISETP.GE.U32.AND P0, PT, R16, R15, PT ;  /* 0x0000000f1000720c */ /* 0x002fe20003f06070 */
[----:B------:R-:W-:Y:S01]  /*0d50*/  IMAD.IADD R18, R18, 0x1, R16 ;  /* 0x0000000112127824 */ /* 0x000fe200078e0210 */
[----:B------:R-:W-:-:S11]  /*0d60*/  ISETP.GE.U32.AND P1, PT, R16, R14, PT ;  /* 0x0000000e1000720c */ /* 0x000fd60003f26070 */
[----:B------:R-:W1:Y:S01]  /*0d70*/  @!P0 LDC.64 R10, c[0x0][0x380] ;  /* 0x0000e000ff0a8b82 */ /* 0x000e620000000a00 */
[----:B------:R-:W-:Y:S02]  /*0d80*/  @!P0 IMAD.IADD R19, R19, 0x1, R16 ;  /* 0x0000000113138824 */ /* 0x000fe400078e0210 */
[----:B------:R-:W-:-:S05]  /*0d90*/  @!P1 IMAD.IADD R17, R18, 0x1, R17 ;  /* 0x0000000112119824 */ /* 0x000fca00078e0211 */
[----:B------:R-:W2:Y:S01]  /*0da0*/  @!P1 LDC.64 R8, c[0x0][0x390] ;  /* 0x0000e400ff089b82 */ /* 0x000ea20000000a00 */
[----:B-1----:R-:W-:-:S06]  /*0db0*/  @!P0 IMAD.WIDE.U32 R10, R19, 0x4, R10 ;  /* 0x00000004130a8825 */ /* 0x002fcc00078e000a */
[----:B------:R1:W3:Y:S01]  /*0dc0*/  @!P0 LDG.E R10, desc[UR8][R10.64] ;  /* 0x000000080a0a8981 */ /* 0x0002e2000c1e1900 */
[----:B--2---:R-:W-:-:S05]  /*0dd0*/  @!P1 IMAD.WIDE.U32 R8, R17, 0x4, R8 ;  /* 0x0000000411089825 */ /* 0x004fca00078e0008 */
[----:B------:R2:W4:Y:S01]  /*0de0*/  @!P1 LDG.E R18, desc[UR8][R8.64] ;  /* 0x0000000808129981 */ /* 0x000522000c1e1900 */
[----:B------:R-:W5:Y:S01]  /*0df0*/  S2UR UR6, SR_CgaCtaId ;  /* 0x00000000000679c3 */ /* 0x000f620000008800 */
[----:B------:R-:W-:Y:S01]  /*0e00*/  UMOV UR5, 0x400 ;  /* 0x0000040000057882 */ /* 0x000fe20000000000 */
[----:B------:R-:W-:Y:S01]  /*0e10*/  @!P1 IMAD R19, R16, 0x4, R5 ;  /* 0x0000000410139824 */ /* 0x000fe200078e0205 */
[----:B0-----:R-:W-:Y:S01]  /*0e20*/  IADD3 R21, PT, PT, -R3, R0, RZ ;  /* 0x0000000003157210 */ /* 0x001fe20007ffe1ff */
[----:B-1----:R-:W-:Y:S01]  /*0e30*/  IMAD R11, R4, R16, RZ ;  /* 0x00000010040b7224 */ /* 0x002fe200078e02ff */
[----:B-----5:R-:W-:Y:S01]  /*0e40*/  ULEA UR5, UR6, UR5, 0x18 ;  /* 0x0000000506057291 */ /* 0x020fe2000f8ec0ff */
[----:B------:R-:W0:Y:S05]  /*0e50*/  LDCU UR6, c[0x0][0x3a8] ;  /* 0x00007500ff0677ac */ /* 0x000e2a0008000800 */
[----:B------:R-:W-:Y:S01]  /*0e60*/  @!P0 LEA R17, R16, UR5, 0x2 ;  /* 0x0000000510118c11 */ /* 0x000fe2000f8e10ff */
[----:B------:R-:W-:-:S05]  /*0e70*/  IMAD.IADD R16, R21, 0x1, -R6 ;  /* 0x0000000115107824 */ /* 0x000fca00078e0a06 */
[----:B--2---:R-:W-:Y:S02]  /*0e80*/  VIMNMX R9, PT, PT, R11, R16, PT ;  /* 0x000000100b097248 */ /* 0x004fe40003fe0100 */
[----:B0-----:R-:W-:Y:S02]  /*0e90*/  VIMNMX R8, PT, PT, R15, UR6, PT ;  /* 0x000000060f087c48 */ /* 0x001fe4000bfe0100 */
[----:B------:R-:W-:Y:S02]  /*0ea0*/  VIMNMX R14, PT, PT, R14, UR6, PT ;  /* 0x000000060e0e7c48 */ /* 0x000fe4000bfe0100 */
[C---:B------:R-:W-:Y:S01]  /*0eb0*/  VIMNMX R22, PT, PT, R9.reuse, R8, PT ;  /* 0x0000000809167248 */ /* 0x040fe20003fe0100 */
[C---:B------:R-:W-:Y:S02]  /*0ec0*/  IMAD.IADD R20, R9.reuse, 0x1, -R8 ;  /* 0x0000000109147824 */ /* 0x040fe400078e0a08 */
[----:B------:R-:W-:Y:S01]  /*0ed0*/  IMAD.IADD R15, R9, 0x1, -R14 ;  /* 0x00000001090f7824 */ /* 0x000fe200078e0a0e */
[----:B------:R-:W-:Y:S01]  /*0ee0*/  BSSY.RECONVERGENT B1, `(.L_x_8) ;  /* 0x0000031000017945 */ /* 0x000fe20003800200 */
[----:B------:R-:W-:Y:S01]  /*0ef0*/  VIADDMNMX R11, R11, R4, R16, PT ;  /* 0x000000040b0b7246 */ /* 0x000fe20003800110 */
[C---:B------:R-:W-:Y:S01]  /*0f00*/  IMAD.IADD R16, R9.reuse, 0x1, -R22 ;  /* 0x0000000109107824 */ /* 0x040fe200078e0a16 */
[----:B---3--:R0:W-:Y:S04]  /*0f10*/  @!P0 STS [R17], R10 ;  /* 0x0000000a11008388 */ /* 0x0081e80000000800 */
[----:B----4-:R1:W-:Y:S01]  /*0f20*/  @!P1 STS [R19], R18 ;  /* 0x0000001213009388 */ /* 0x0103e20000000800 */
[----:B------:R-:W-:Y:S01]  /*0f30*/  BAR.SYNC.DEFER_BLOCKING 0x0 ;  /* 0x0000000000007b1d */ /* 0x000fe20000010000 */
[----:B------:R-:W-:-:S02]  /*0f40*/  ISETP.GE.AND P1, PT, R9, R8, PT ;  /* 0x000000080900720c */ /* 0x000fc40003f26270 */
[----:B------:R-:W-:Y:S02]  /*0f50*/  ISETP.GE.AND P0, PT, R9, R14, PT ;  /* 0x0000000e0900720c */ /* 0x000fe40003f06270 */
[----:B0-----:R-:W-:Y:S02]  /*0f60*/  SEL R10, R20, RZ, P1 ;  /* 0x000000ff140a7207 */ /* 0x001fe40000800000 */
[----:B------:R-:W-:-:S09]  /*0f70*/  SEL R15, R15, RZ, P0 ;  /* 0x000000ff0f0f7207 */ /* 0x000fd20000000000 */
.L_x_13:
[----:B------:R-:W-:Y:S01]  /*0f80*/  ISETP.GE.AND P0, PT, R16, R14, PT ;  /* 0x0000000e1000720c */ /* 0x000fe20003f06270 */
[----:B------:R-:W-:Y:S04]  /*0f90*/  BSSY.RECONVERGENT B2, `(.L_x_9) ;  /* 0x0000024000027945 */ /* 0x000fe80003800200 */
[----:B------:R-:W-:Y:S01]  /*0fa0*/  BSSY.RELIABLE B0, `(.L_x_10) ;  /* 0x0000017000007945 */ /* 0x000fe20003800100 */
[----:B------:R-:W-:Y:S01]  /*0fb0*/  LEA R20, R22, UR5, 0x2 ;  /* 0x0000000516147c11 */ /* 0x000fe2000f8e10ff */
[----:B------:R-:W-:Y:S01]  /*0fc0*/  IMAD R23, R16, 0x4, R5 ;  /* 0x0000000410177824 */ /* 0x000fe200078e0205 */
[----:B------:R-:W-:Y:S01]  /*0fd0*/  ISETP.LT.OR P0, PT, R22, 0x1, P0 ;  /* 0x000000011600780c */ /* 0x000fe20000701670 */
[----:B------:R-:W-:Y:S02]  /*0fe0*/  IMAD.MOV.U32 R17, RZ, RZ, R22 ;  /* 0x000000ffff117224 */ /* 0x000fe400078e0016 */
[----:B-1----:R-:W-:-:S10]  /*0ff0*/  IMAD.MOV.U32 R19, RZ, RZ, R16 ;  /* 0x000000ffff137224 */ /* 0x002fd400078e0010 */
[----:B------:R-:W-:Y:S05]  /*1000*/  @P0 BRA `(.L_x_11) ;  /* 0x00000000002c0947 */ /* 0x000fea0003800000 */
[----:B------:R-:W-:Y:S04]  /*1010*/  LDS R18, [R20+-0x4] ;  /* 0xfffffc0014127984 */ /* 0x000fe80000000800 */
[----:B------:R-:W0:Y:S02]  /*1020*/  LDS R21, [R23] ;  /* 0x0000000017157984 */ /* 0x000e240000000800 */
[----:B0-----:R-:W-:-:S13]  /*1030*/  ISETP.GT.AND P1, PT, R18, R21, PT ;  /* 0x000000151200720c */ /* 0x001fda0003f24270 */
[----:B------:R-:W-:Y:S01]  /*1040*/  @P1 IADD3 R18, PT, PT, R22, 0x1, -R15 ;  /* 0x0000000116121810 */ /* 0x000fe20007ffe80f */
[----:B------:R-:W-:Y:S05]  /*1050*/  @P1 BREAK.RELIABLE B0 ;  /* 0x0000000000001942 */ /* 0x000fea0003800100 */
[----:B------:R-:W-:Y:S01]  /*1060*/  @P1 SHF.R.S32.HI R21, RZ, 0x1, R18 ;  /* 0x00000001ff151819 */ /* 0x000fe20000011412 */
[----:B------:R-:W-:Y:S01]  /*1070*/  @P1 IMAD.MOV.U32 R10, RZ, RZ, R19 ;  /* 0x000000ffff0a1224 */ /* 0x000fe200078e0013 */
[----:B------:R-:W-:Y:S02]  /*1080*/  @P1 PLOP3.LUT P0, PT, PT, PT, PT, 0x8, 0x80 ;  /* 0x000000000080181c */ /* 0x000fe40003f0e170 */
[----:B------:R-:W-:Y:S01]  /*1090*/  @P1 IADD3 R16, PT, PT, R16, R21, RZ ;  /* 0x0000001510101210 */ /* 0x000fe20007ffe0ff */
[----:B------:R-:W-:Y:S01]  /*10a0*/  @P1 IMAD.IADD R22, R22, 0x1, -R21 ;  /* 0x0000000116161824 */ /* 0x000fe200078e0a15 */
[----:B------:R-:W-:Y:S09]  /*10b0*/  @P1 BRA `(.L_x_12) ;  /* 0x0000000000441947 */ /* 0x000ff20003800000 */
.L_x_11:
[----:B------:R-:W-:Y:S02]  /*10c0*/  ISETP.GE.AND P1, PT, R22, R8, PT ;  /* 0x000000081600720c */ /* 0x000fe40003f26270 */
[----:B------:R-:W-:Y:S02]  /*10d0*/  PLOP3.LUT P0, PT, PT, PT, PT, 0x80, 0x8 ;  /* 0x000000000008781c */ /* 0x000fe40003f0f070 */
[----:B------:R-:W-:-:S13]  /*10e0*/  ISETP.LT.OR P1, PT, R16, 0x1, P1 ;  /* 0x000000011000780c */ /* 0x000fda0000f21670 */
[----:B------:R-:W-:Y:S05]  /*10f0*/  @P1 BREAK.RELIABLE B0 ;  /* 0x0000000000001942 */ /* 0x000fea0003800100 */
[----:B------:R-:W-:Y:S05]  /*1100*/  @P1 BRA `(.L_x_12) ;  /* 0x0000000000301947 */ /* 0x000fea0003800000 */
[----:B------:R-:W-:Y:S05]  /*1110*/  BSYNC.RELIABLE B0 ;  /* 0x0000000000007941 */ /* 0x000fea0003800100 */
.L_x_10:
[----:B------:R-:W-:Y:S01]  /*1120*/  LDS R16, [R23+-0x4] ;  /* 0xfffffc0017107984 */ /* 0x000fe20000000800 */
[----:B------:R-:W-:-:S03]  /*1130*/  IMAD.MOV.U32 R22, RZ, RZ, R17 ;  /* 0x000000ffff167224 */ /* 0x000fc600078e0011 */
[----:B------:R-:W0:Y:S02]  /*1140*/  LDS R21, [R20] ;  /* 0x0000000014157984 */ /* 0x000e240000000800 */
[----:B0-----:R-:W-:-:S13]  /*1150*/  ISETP.GE.AND P1, PT, R16, R21, PT ;  /* 0x000000151000720c */ /* 0x001fda0003f26270 */
[----:B------:R-:W-:Y:S01]  /*1160*/  @P1 IADD3 R16, PT, PT, R19, 0x1, -R10 ;  /* 0x0000000113101810 */ /* 0x000fe20007ffe80a */
[----:B------:R-:W-:Y:S01]  /*1170*/  @P1 IMAD.MOV.U32 R15, RZ, RZ, R17 ;  /* 0x000000ffff0f1224 */ /* 0x000fe200078e0011 */
[----:B------:R-:W-:Y:S02]  /*1180*/  @P1 PLOP3.LUT P0, PT, PT, PT, PT, 0x8, 0x80 ;  /* 0x000000000080181c */ /* 0x000fe40003f0e170 */
[----:B------:R-:W-:Y:S01]  /*1190*/  @P1 SHF.R.S32.HI R18, RZ, 0x1, R16 ;  /* 0x00000001ff121819 */ /* 0x000fe20000011410 */
[----:B------:R-:W-:-:S04]  /*11a0*/  IMAD.MOV.U32 R16, RZ, RZ, R19 ;  /* 0x000000ffff107224 */ /* 0x000fc800078e0013 */
[--C-:B------:R-:W-:Y:S02]  /*11b0*/  @P1 IMAD.IADD R22, R17, 0x1, R18.reuse ;  /* 0x0000000111161824 */ /* 0x100fe400078e0212 */
[----:B------:R-:W-:-:S07]  /*11c0*/  @P1 IMAD.IADD R16, R19, 0x1, -R18 ;  /* 0x0000000113101824 */ /* 0x000fce00078e0a12 */
.L_x_12:
[----:B------:R-:W-:Y:S05]  /*11d0*/  BSYNC.RECONVERGENT B2 ;  /* 0x0000000000027941 */ /* 0x000fea0003800200 */
.L_x_9:
[----:B------:R-:W-:Y:S05]  /*11e0*/  @!P0 BRA `(.L_x_13) ;  /* 0xfffffffc00648947 */ /* 0x000fea000383ffff */
[----:B------:R-:W-:Y:S05]  /*11f0*/  BSYNC.RECONVERGENT B1 ;  /* 0x0000000000017941 */ /* 0x000fea0003800200 */
.L_x_8:
[----:B------:R-:W-:Y:S05]  /*1200*/  WARPSYNC.ALL ;  /* 0x0000000000007948 */ /* 0x000fea0003800000 */
[----:B------:R-:W0:Y:S01]  /*1210*/  S2UR UR6, SR_CgaCtaId ;  /* 0x00000000000679c3 */ /* 0x000e220000008800 */
[C---:B------:R-:W-:Y:S01]  /*1220*/  IMAD.IADD R15, R11.reuse, 0x1, -R8 ;  /* 0x000000010b0f7824 */ /* 0x040fe200078e0a08 */
[C---:B------:R-:W-:Y:S01]  /*1230*/  VIMNMX R23, PT, PT, R11.reuse, R8, PT ;  /* 0x000000080b177248 */ /* 0x040fe20003fe0100 */
[----:B------:R-:W-:Y:S01]  /*1240*/  BSSY.RECONVERGENT B2, `(.L_x_14) ;  /* 0x0000030000027945 */ /* 0x000fe20003800200 */
[C---:B------:R-:W-:Y:S01]  /*1250*/  ISETP.GE.AND P0, PT, R11.reuse, R14, PT ;  /* 0x0000000e0b00720c */ /* 0x040fe20003f06270 */
[----:B------:R-:W-:Y:S01]  /*1260*/  UMOV UR5, 0x400 ;  /* 0x0000040000057882 */ /* 0x000fe20000000000 */
[C---:B------:R-:W-:Y:S01]  /*1270*/  ISETP.GE.AND P1, PT, R11.reuse, R8, PT ;  /* 0x000000080b00720c */ /* 0x040fe20003f26270 */
[C---:B------:R-:W-:Y:S01]  /*1280*/  IMAD.IADD R17, R11.reuse, 0x1, -R23 ;  /* 0x000000010b117824 */ /* 0x040fe200078e0a17 */
[----:B------:R-:W-:-:S02]  /*1290*/  IADD3 R10, PT, PT, R11, -R14, RZ ;  /* 0x8000000e0b0a7210 */ /* 0x000fc40007ffe0ff */
[----:B------:R-:W-:Y:S02]  /*12a0*/  SEL R15, R15, RZ, P1 ;  /* 0x000000ff0f0f7207 */ /* 0x000fe40000800000 */
[----:B------:R-:W-:Y:S01]  /*12b0*/  SEL R10, R10, RZ, P0 ;  /* 0x000000ff0a0a7207 */ /* 0x000fe20000000000 */
[----:B0-----:R-:W-:-:S12]  /*12c0*/  ULEA UR5, UR6, UR5, 0x18 ;  /* 0x0000000506057291 */ /* 0x001fd8000f8ec0ff */
.L_x_19:
[----:B------:R-:W-:Y:S01]  /*12d0*/  ISETP.GE.AND P0, PT, R17, R14, PT ;  /* 0x0000000e1100720c */ /* 0x000fe20003f06270 */
[----:B------:R-:W-:Y:S04]  /*12e0*/  BSSY.RECONVERGENT B3, `(.L_x_15) ;  /* 0x0000024000037945 */ /* 0x000fe80003800200 */
[----:B------:R-:W-:Y:S01]  /*12f0*/  BSSY.RELIABLE B1, `(.L_x_16) ;  /* 0x0000017000017945 */ /* 0x000fe20003800100 */
[----:B------:R-:W-:Y:S01]  /*1300*/  LEA R21, R23, UR5, 0x2 ;  /* 0x0000000517157c11 */ /* 0x000fe2000f8e10ff */
[----:B------:R-:W-:Y:S01]  /*1310*/  IMAD R24, R17, 0x4, R5 ;  /* 0x0000000411187824 */ /* 0x000fe200078e0205 */
[----:B------:R-:W-:Y:S01]  /*1320*/  ISETP.LT.OR P0, PT, R23, 0x1, P0 ;  /* 0x000000011700780c */ /* 0x000fe20000701670 */
[----:B------:R-:W-:Y:S02]  /*1330*/  IMAD.MOV.U32 R16, RZ, RZ, R23 ;  /* 0x000000ffff107224 */ /* 0x000fe400078e0017 */
[----:B------:R-:W-:-:S10]  /*1340*/  IMAD.MOV.U32 R18, RZ, RZ, R17 ;  /* 0x000000ffff127224 */ /* 0x000fd400078e0011 */
[----:B------:R-:W-:Y:S05]  /*1350*/  @P0 BRA `(.L_x_17) ;  /* 0x00000000002c0947 */ /* 0x000fea0003800000 */
[----:B------:R-:W-:Y:S04]  /*1360*/  LDS R19, [R21+-0x4] ;  /* 0xfffffc0015137984 */ /* 0x000fe80000000800 */
[----:B------:R-:W0:Y:S02]  /*1370*/  LDS R20, [R24] ;  /* 0x0000000018147984 */ /* 0x000e240000000800 */
[----:B0-----:R-:W-:-:S13]  /*1380*/  ISETP.GT.AND P1, PT, R19, R20, PT ;  /* 0x000000141300720c */ /* 0x001fda0003f24270 */
[----:B------:R-:W-:Y:S01]  /*1390*/  @P1 IADD3 R19, PT, PT, R23, 0x1, -R10 ;  /* 0x0000000117131810 */ /* 0x000fe20007ffe80a */
[----:B------:R-:W-:Y:S05]  /*13a0*/  @P1 BREAK.RELIABLE B1 ;  /* 0x0000000000011942 */ /* 0x000fea0003800100 */
[----:B------:R-:W-:Y:S02]  /*13b0*/  @P1 SHF.R.S32.HI R20, RZ, 0x1, R19 ;  /* 0x00000001ff141819 */ /* 0x000fe40000011413 */
[----:B------:R-:W-:Y:S02]  /*13c0*/  @P1 PLOP3.LUT P0, PT, PT, PT, PT, 0x8, 0x80 ;  /* 0x000000000080181c */ /* 0x000fe40003f0e170 */
[----:B------:R-:W-:Y:S01]  /*13d0*/  @P1 MOV R15, R18 ;  /* 0x00000012000f1202 */ /* 0x000fe20000000f00 */
[----:B------:R-:W-:-:S02]  /*13e0*/  @P1 IMAD.IADD R17, R17, 0x1, R20 ;  /* 0x0000000111111824 */ /* 0x000fc400078e0214 */
[----:B------:R-:W-:Y:S01]  /*13f0*/  @P1 IMAD.IADD R23, R23, 0x1, -R20 ;  /* 0x0000000117171824 */ /* 0x000fe200078e0a14 */
[----:B------:R-:W-:Y:S07]  /*1400*/  @P1 BRA `(.L_x_18) ;  /* 0x0000000000441947 */ /* 0x000fee0003800000 */
.L_x_17:
[----:B------:R-:W-:Y:S02]  /*1410*/  ISETP.GE.AND P1, PT, R23, R8, PT ;  /* 0x000000081700720c */ /* 0x000fe40003f26270 */
[----:B------:R-:W-:Y:S02]  /*1420*/  PLOP3.LUT P0, PT, PT, PT, PT, 0x80, 0x8 ;  /* 0x000000000008781c */ /* 0x000fe40003f0f070 */
[----:B------:R-:W-:-:S13]  /*1430*/  ISETP.LT.OR P1, PT, R17, 0x1, P1 ;  /* 0x000000011100780c */ /* 0x000fda0000f21670 */
[----:B------:R-:W-:Y:S05]  /*1440*/  @P1 BREAK.RELIABLE B1 ;  /* 0x0000000000011942 */ /* 0x000fea0003800100 */
[----:B------:R-:W-:Y:S05]  /*1450*/  @P1 BRA `(.L_x_18) ;  /* 0x0000000000301947 */ /* 0x000fea0003800000 */
[----:B------:R-:W-:Y:S05]  /*1460*/  BSYNC.RELIABLE B1 ;  /* 0x0000000000017941 */ /* 0x000fea0003800100 */
.L_x_16:
        /* <DEDUP_REMOVED lines=11> */
.L_x_18:
[----:B------:R-:W-:Y:S05]  /*1520*/  BSYNC.RECONVERGENT B3 ;  /* 0x0000000000037941 */ /* 0x000fea0003800200 */
.L_x_15:
[----:B------:R-:W-:Y:S05]  /*1530*/  @!P0 BRA `(.L_x_19) ;  /* 0xfffffffc00648947 */ /* 0x000fea000383ffff */
[----:B------:R-:W-:Y:S05]  /*1540*/  BSYNC.RECONVERGENT B2 ;  /* 0x0000000000027941 */ /* 0x000fea0003800200 */
.L_x_14:
[----:B------:R-:W-:Y:S05]  /*1550*/  WARPSYNC.ALL ;  /* 0x0000000000007948 */ /* 0x000fea0003800000 */
[----:B------:R-:W0:Y:S01]  /*1560*/  S2R R15, SR_CgaCtaId ;  /* 0x00000000000f7919 */ /* 0x000e220000008800 */
[--C-:B------:R-:W-:Y:S01]  /*1570*/  IMAD.IADD R18, R9, 0x1, -R22.reuse ;  /* 0x0000000109127824 */ /* 0x100fe200078e0a16 */
[----:B------:R-:W1:Y:S01]  /*1580*/  LDCU.64 UR6, c[0x0][0x3a0] ;  /* 0x00007400ff0677ac */ /* 0x000e620008000a00 */
[----:B------:R-:W-:Y:S01]  /*1590*/  IMAD.IADD R21, R23, 0x1, -R22 ;  /* 0x0000000117157824 */ /* 0x000fe200078e0a16 */
[----:B------:R-:W-:Y:S01]  /*15a0*/  SHF.R.S32.HI R10, RZ, 0x1f, R9 ;  /* 0x0000001fff0a7819 */ /* 0x000fe20000011409 */
[----:B------:R-:W-:Y:S01]  /*15b0*/  BSSY.RECONVERGENT B2, `(.L_x_20) ;  /* 0x000002a000027945 */ /* 0x000fe20003800200 */
[----:B------:R-:W-:Y:S01]  /*15c0*/  IADD3 R8, PT, PT, R11, -R18, -R23 ;  /* 0x800000120b087210 */ /* 0x000fe20007ffe817 */
[----:B------:R-:W-:Y:S01]  /*15d0*/  IMAD.MOV.U32 R24, RZ, RZ, RZ ;  /* 0x000000ffff187224 */ /* 0x000fe200078e00ff */
[--C-:B------:R-:W-:Y:S01]  /*15e0*/  IADD3 R14, P0, P1, R9, R6, R3.reuse ;  /* 0x00000006090e7210 */ /* 0x100fe2000791e003 */
[----:B------:R-:W-:Y:S01]  /*15f0*/  IMAD.MOV.U32 R20, RZ, RZ, RZ ;  /* 0x000000ffff147224 */ /* 0x000fe200078e00ff */
[----:B------:R-:W-:-:S02]  /*1600*/  SHF.R.S32.HI R16, RZ, 0x1f, R3 ;  /* 0x0000001fff107819 */ /* 0x000fc40000011403 */
[----:B------:R-:W-:Y:S02]  /*1610*/  SHF.R.S32.HI R9, RZ, 0x1f, R6 ;  /* 0x0000001fff097819 */ /* 0x000fe40000011406 */
[----:B------:R-:W-:Y:S02]  /*1620*/  VIMNMX R11, PT, PT, R21, R8, PT ;  /* 0x00000008150b7248 */ /* 0x000fe40003fe0100 */
[----:B------:R-:W-:Y:S02]  /*1630*/  IADD3.X R9, PT, PT, R10, R9, R16, P0, P1 ;  /* 0x000000090a097210 */ /* 0x000fe400007e2410 */
[----:B------:R-:W-:Y:S01]  /*1640*/  ISETP.GE.AND P0, PT, R11, 0x1, PT ;  /* 0x000000010b00780c */ /* 0x000fe20003f06270 */
[----:B------:R-:W-:Y:S01]  /*1650*/  IMAD R11, R18, 0x4, R5 ;  /* 0x00000004120b7824 */ /* 0x000fe200078e0205 */
[----:B------:R-:W-:Y:S02]  /*1660*/  MOV R10, 0x400 ;  /* 0x00000400000a7802 */ /* 0x000fe40000000f00 */
[----:B------:R-:W-:-:S02]  /*1670*/  SHF.L.U32 R16, R14, 0x2, RZ ;  /* 0x000000020e107819 */ /* 0x000fc400000006ff */
[----:B------:R-:W-:Y:S02]  /*1680*/  SHF.L.U64.HI R17, R14, 0x2, R9 ;  /* 0x000000020e117819 */ /* 0x000fe40000010209 */
[----:B-1----:R-:W-:Y:S02]  /*1690*/  IADD3 R14, P1, PT, R16, UR6, RZ ;  /* 0x00000006100e7c10 */ /* 0x002fe4000ff3e0ff */
[----:B0-----:R-:W-:Y:S01]  /*16a0*/  LEA R9, R15, R10, 0x18 ;  /* 0x0000000a0f097211 */ /* 0x001fe200078ec0ff */
[----:B------:R-:W-:Y:S01]  /*16b0*/  IMAD.MOV.U32 R10, RZ, RZ, RZ ;  /* 0x000000ffff0a7224 */ /* 0x000fe200078e00ff */
[----:B------:R-:W-:-:S03]  /*16c0*/  IADD3.X R15, PT, PT, R17, UR7, RZ, P1, !PT ;  /* 0x00000007110f7c10 */ /* 0x000fc60008ffe4ff */
[----:B------:R-:W-:Y:S01]  /*16d0*/  IMAD R25, R22, 0x4, R9 ;  /* 0x0000000416197824 */ /* 0x000fe200078e0209 */
[----:B------:R-:W-:Y:S06]  /*16e0*/  @!P0 BRA `(.L_x_21) ;  /* 0x0000000000588947 */ /* 0x000fec0003800000 */
[----:B------:R-:W-:Y:S02]  /*16f0*/  HFMA2 R24, -RZ, RZ, 0, 0 ;  /* 0x00000000ff187431 */ /* 0x000fe400000001ff */
[----:B------:R-:W-:Y:S02]  /*1700*/  IMAD.MOV.U32 R10, RZ, RZ, RZ ;  /* 0x000000ffff0a7224 */ /* 0x000fe400078e00ff */
[----:B------:R-:W-:-:S07]  /*1710*/  IMAD.MOV.U32 R20, RZ, RZ, RZ ;  /* 0x000000ffff147224 */ /* 0x000fce00078e00ff */
.L_x_22:
[----:B------:R-:W-:Y:S02]  /*1720*/  IMAD R26, R24, 0x4, R25 ;  /* 0x00000004181a7824 */ /* 0x000fe400078e0219 */
[----:B------:R-:W-:Y:S02]  /*1730*/  IMAD R27, R20, 0x4, R11 ;  /* 0x00000004141b7824 */ /* 0x000fe400078e020b */
[----:B------:R-:W-:Y:S02]  /*1740*/  IMAD.WIDE.U32 R18, R10, 0x4, R14 ;  /* 0x000000040a127825 */ /* 0x000fe400078e000e */
[----:B------:R-:W-:Y:S02]  /*1750*/  LDS R26, [R26] ;  /* 0x000000001a1a7984 */ /* 0x000fe40000000800 */
[----:B------:R-:W-:Y:S02]  /*1760*/  VIADD R28, R24, 0x1 ;  /* 0x00000001181c7836 */ /* 0x000fe40000000000 */
[----:B------:R-:W0:Y:S01]  /*1770*/  LDS R27, [R27] ;  /* 0x000000001b1b7984 */ /* 0x000e220000000800 */
[----:B------:R-:W-:-:S02]  /*1780*/  VIADD R29, R20, 0x1 ;  /* 0x00000001141d7836 */ /* 0x000fc40000000000 */
[----:B------:R-:W-:Y:S01]  /*1790*/  VIADD R10, R10, 0x1 ;  /* 0x000000010a0a7836 */ /* 0x000fe20000000000 */
[CC--:B0-----:R-:W-:Y:S02]  /*17a0*/  ISETP.GT.AND P0, PT, R26.reuse, R27.reuse, PT ;  /* 0x0000001b1a00720c */ /* 0x0c1fe40003f04270 */
[CC--:B------:R-:W-:Y:S02]  /*17b0*/  ISETP.GT.AND P1, PT, R26.reuse, R27.reuse, PT ;  /* 0x0000001b1a00720c */ /* 0x0c0fe40003f24270 */
[----:B------:R-:W-:-:S05]  /*17c0*/  VIMNMX R27, PT, PT, R26, R27, PT ;  /* 0x0000001b1a1b7248 */ /* 0x000fca0003fe0100 */
[----:B------:R0:W-:Y:S04]  /*17d0*/  STG.E desc[UR8][R18.64], R27 ;  /* 0x0000001b12007986 */ /* 0x0001e8000c101908 */
[----:B------:R-:W-:Y:S02]  /*17e0*/  @!P0 IMAD.MOV R29, RZ, RZ, R20 ;  /* 0x000000ffff1d8224 */ /* 0x000fe400078e0214 */
[----:B------:R-:W-:Y:S02]  /*17f0*/  @P1 IMAD.MOV R28, RZ, RZ, R24 ;  /* 0x000000ffff1c1224 */ /* 0x000fe400078e0218 */
[----:B------:R-:W-:Y:S01]  /*1800*/  IMAD.MOV.U32 R20, RZ, RZ, R29 ;  /* 0x000000ffff147224 */ /* 0x000fe200078e001d */
[----:B------:R-:W-:Y:S02]  /*1810*/  ISETP.GE.AND P0, PT, R29, R8, PT ;  /* 0x000000081d00720c */ /* 0x000fe40003f06270 */
[----:B------:R-:W-:-:S02]  /*1820*/  ISETP.LT.AND P1, PT, R28, R21, PT ;  /* 0x000000151c00720c */ /* 0x000fc40003f21270 */
[----:B------:R-:W-:-:S11]  /*1830*/  MOV R24, R28 ;  /* 0x0000001c00187202 */ /* 0x000fd60000000f00 */
[----:B0-----:R-:W-:Y:S05]  /*1840*/  @!P0 BRA P1, `(.L_x_22) ;  /* 0xfffffffc00b48947 */ /* 0x001fea000083ffff */
.L_x_21:
[----:B------:R-:W-:Y:S05]  /*1850*/  BSYNC.RECONVERGENT B2 ;  /* 0x0000000000027941 */ /* 0x000fea0003800200 */
.L_x_20:
[----:B------:R-:W-:Y:S01]  /*1860*/  ISETP.NE.AND P0, PT, R24, R21, PT ;  /* 0x000000151800720c */ /* 0x000fe20003f05270 */
[----:B------:R-:W-:-:S12]  /*1870*/  BSSY.RECONVERGENT B2, `(.L_x_23) ;  /* 0x00000b2000027945 */ /* 0x000fd80003800200 */
[----:B------:R-:W-:Y:S05]  /*1880*/  @!P0 BRA `(.L_x_24) ;  /* 0x0000000400f48947 */ /* 0x000fea0003800000 */
[----:B------:R-:W-:-:S13]  /*1890*/  ISETP.GE.AND P0, PT, R24, R21, PT ;  /* 0x000000151800720c */ /* 0x000fda0003f06270 */
[----:B------:R-:W-:Y:S05]  /*18a0*/  @P0 BRA `(.L_x_25) ;  /* 0x0000000800b80947 */ /* 0x000fea0003800000 */
[----:B------:R-:W-:Y:S01]  /*18b0*/  IMAD.IADD R18, R22, 0x1, R24 ;  /* 0x0000000116127824 */ /* 0x000fe200078e0218 */
[----:B------:R-:W-:Y:S01]  /*18c0*/  BSSY.RECONVERGENT B3, `(.L_x_26) ;  /* 0x0000019000037945 */ /* 0x000fe20003800200 */
[----:B------:R-:W-:Y:S02]  /*18d0*/  IMAD.MOV.U32 R11, RZ, RZ, R10 ;  /* 0x000000ffff0b7224 */ /* 0x000fe400078e000a */
[----:B------:R-:W-:Y:S02]  /*18e0*/  IMAD.IADD R8, R23, 0x1, -R18 ;  /* 0x0000000117087824 */ /* 0x000fe400078e0a12 */
[----:B------:R-:W-:-:S03]  /*18f0*/  IMAD.IADD R23, R18, 0x1, -R23 ;  /* 0x0000000112177824 */ /* 0x000fc600078e0a17 */
[----:B------:R-:W-:Y:S01]  /*1900*/  LOP3.LUT P1, R18, R8, 0x3, RZ, 0xc0, !PT ;  /* 0x0000000308127812 */ /* 0x000fe2000782c0ff */
[----:B------:R-:W-:Y:S01]  /*1910*/  IMAD.MOV.U32 R8, RZ, RZ, R24 ;  /* 0x000000ffff087224 */ /* 0x000fe200078e0018 */
[----:B------:R-:W-:-:S11]  /*1920*/  ISETP.GT.U32.AND P0, PT, R23, -0x4, PT ;  /* 0xfffffffc1700780c */ /* 0x000fd60003f04070 */
[----:B------:R-:W-:Y:S05]  /*1930*/  @!P1 BRA `(.L_x_27) ;  /* 0x0000000000449947 */ /* 0x000fea0003800000 */
[----:B------:R-:W-:Y:S01]  /*1940*/  LEA R25, R24, R25, 0x2 ;  /* 0x0000001918197211 */ /* 0x000fe200078e10ff */
[----:B------:R-:W-:Y:S01]  /*1950*/  IMAD.WIDE.U32 R14, R10, 0x4, R14 ;  /* 0x000000040a0e7825 */ /* 0x000fe200078e000e */
[----:B------:R-:W-:-:S03]  /*1960*/  ISETP.NE.AND P1, PT, R18, 0x1, PT ;  /* 0x000000011200780c */ /* 0x000fc60003f25270 */
[----:B------:R-:W0:Y:S01]  /*1970*/  LDS R19, [R25] ;  /* 0x0000000019137984 */ /* 0x000e220000000800 */
[----:B------:R-:W-:Y:S02]  /*1980*/  VIADD R8, R24, 0x1 ;  /* 0x0000000118087836 */ /* 0x000fe40000000000 */
[----:B------:R-:W-:Y:S01]  /*1990*/  VIADD R11, R10, 0x1 ;  /* 0x000000010a0b7836 */ /* 0x000fe20000000000 */
[----:B0-----:R0:W-:Y:S06]  /*19a0*/  STG.E desc[UR8][R14.64], R19 ;  /* 0x000000130e007986 */ /* 0x0011ec000c101908 */
[----:B------:R-:W-:Y:S05]  /*19b0*/  @!P1 BRA `(.L_x_27) ;  /* 0x0000000000249947 */ /* 0x000fea0003800000 */
[----:B------:R-:W-:Y:S01]  /*19c0*/  ISETP.NE.AND P1, PT, R18, 0x2, PT ;  /* 0x000000021200780c */ /* 0x000fe20003f25270 */
[----:B0-----:R-:W0:Y:S01]  /*19d0*/  LDS R19, [R25+0x4] ;  /* 0x0000040019137984 */ /* 0x001e220000000800 */
[----:B------:R-:W-:Y:S02]  /*19e0*/  VIADD R8, R24, 0x2 ;  /* 0x0000000218087836 */ /* 0x000fe40000000000 */
[----:B------:R-:W-:-:S09]  /*19f0*/  VIADD R11, R10, 0x2 ;  /* 0x000000020a0b7836 */ /* 0x000fd20000000000 */
[----:B------:R-:W1:Y:S01]  /*1a00*/  @P1 LDS R23, [R25+0x8] ;  /* 0x0000080019171984 */ /* 0x000e620000000800 */
[----:B------:R-:W-:Y:S02]  /*1a10*/  @P1 VIADD R8, R24, 0x3 ;  /* 0x0000000318081836 */ /* 0x000fe40000000000 */
[----:B------:R-:W-:Y:S01]  /*1a20*/  @P1 VIADD R11, R10, 0x3 ;  /* 0x000000030a0b1836 */ /* 0x000fe20000000000 */
[----:B0-----:R2:W-:Y:S04]  /*1a30*/  STG.E desc[UR8][R14.64+0x4], R19 ;  /* 0x000004130e007986 */ /* 0x0015e8000c101908 */
[----:B-1----:R2:W-:Y:S02]  /*1a40*/  @P1 STG.E desc[UR8][R14.64+0x8], R23 ;  /* 0x000008170e001986 */ /* 0x0025e4000c101908 */
.L_x_27:
[----:B------:R-:W-:Y:S05]  /*1a50*/  BSYNC.RECONVERGENT B3 ;  /* 0x0000000000037941 */ /* 0x000fea0003800200 */
.L_x_26:
[----:B------:R-:W-:Y:S05]  /*1a60*/  @P0 BRA `(.L_x_25) ;  /* 0x0000000800480947 */ /* 0x000fea0003800000 */
[----:B------:R-:W1:Y:S01]  /*1a70*/  LDCU UR5, c[0x0][0x3a0] ;  /* 0x00007400ff0577ac */ /* 0x000e620008000800 */
[----:B0-2---:R-:W-:Y:S01]  /*1a80*/  IADD3 R14, PT, PT, R21, -R8, RZ ;  /* 0x80000008150e7210 */ /* 0x005fe20007ffe0ff */
[----:B------:R-:W-:Y:S01]  /*1a90*/  IMAD.WIDE.U32 R16, R11, 0x4, R16 ;  /* 0x000000040b107825 */ /* 0x000fe200078e0010 */
[----:B------:R-:W-:Y:S02]  /*1aa0*/  BSSY.RECONVERGENT B3, `(.L_x_28) ;  /* 0x0000034000037945 */ /* 0x000fe40003800200 */
[----:B------:R-:W-:Y:S01]  /*1ab0*/  ISETP.GT.AND P1, PT, R14, 0xc, PT ;  /* 0x0000000c0e00780c */ /* 0x000fe20003f24270 */
[----:B------:R-:W-:-:S04]  /*1ac0*/  IMAD R11, R8, 0x4, R9 ;  /* 0x00000004080b7824 */ /* 0x000fc800078e0209 */
[----:B------:R-:W-:-:S04]  /*1ad0*/  IMAD R14, R22, 0x4, R11 ;  /* 0x00000004160e7824 */ /* 0x000fc800078e020b */
[----:B------:R-:W-:Y:S01]  /*1ae0*/  VIADD R14, R14, 0x8 ;  /* 0x000000080e0e7836 */ /* 0x000fe20000000000 */
[----:B-1----:R-:W-:-:S04]  /*1af0*/  IADD3 R10, P0, PT, R16, UR5, RZ ;  /* 0x00000005100a7c10 */ /* 0x002fc8000ff1e0ff */
[----:B------:R-:W-:-:S04]  /*1b00*/  IADD3 R10, P2, PT, R10, 0x8, RZ ;  /* 0x000000080a0a7810 */ /* 0x000fc80007f5e0ff */
[----:B------:R-:W-:Y:S02]  /*1b10*/  IADD3.X R11, PT, PT, RZ, UR7, R17, P2, P0 ;  /* 0x00000007ff0b7c10 */ /* 0x000fe400097e0411 */
[----:B------:R-:W-:Y:S01]  /*1b20*/  PLOP3.LUT P0, PT, PT, PT, PT, 0x80, 0x8 ;  /* 0x000000000008781c */ /* 0x000fe20003f0f070 */
[----:B------:R-:W-:-:S12]  /*1b30*/  @!P1 BRA `(.L_x_29) ;  /* 0x0000000000a89947 */ /* 0x000fd80003800000 */
[----:B------:R-:W-:Y:S01]  /*1b40*/  PLOP3.LUT P0, PT, PT, PT, PT, 0x8, 0x80 ;  /* 0x000000000080781c */ /* 0x000fe20003f0e170 */
[----:B------:R-:W-:-:S12]  /*1b50*/  VIADD R15, R21, 0xfffffff4 ;  /* 0xfffffff4150f7836 */ /* 0x000fd80000000000 */
.L_x_30:
[----:B------:R-:W0:Y:S01]  /*1b60*/  LDS R17, [R14+-0x8] ;  /* 0xfffff8000e117984 */ /* 0x000e220000000800 */
[----:B------:R-:W-:-:S03]  /*1b70*/  VIADD R8, R8, 0x10 ;  /* 0x0000001008087836 */ /* 0x000fc60000000000 */
[----:B------:R-:W1:Y:S02]  /*1b80*/  LDS R19, [R14+-0x4] ;  /* 0xfffffc000e137984 */ /* 0x000e640000000800 */
[----:B------:R-:W-:Y:S02]  /*1b90*/  ISETP.GE.AND P1, PT, R8, R15, PT ;  /* 0x0000000f0800720c */ /* 0x000fe40003f26270 */
[----:B------:R-:W2:Y:S04]  /*1ba0*/  LDS R23, [R14] ;  /* 0x000000000e177984 */ /* 0x000ea80000000800 */
[----:B------:R-:W3:Y:S04]  /*1bb0*/  LDS R25, [R14+0x4] ;  /* 0x000004000e197984 */ /* 0x000ee80000000800 */
[----:B------:R-:W4:Y:S04]  /*1bc0*/  LDS R27, [R14+0x8] ;  /* 0x000008000e1b7984 */ /* 0x000f280000000800 */
[----:B------:R-:W5:Y:S04]  /*1bd0*/  LDS R16, [R14+0x10] ;  /* 0x000010000e107984 */ /* 0x000f680000000800 */
[----:B------:R-:W5:Y:S04]  /*1be0*/  LDS R29, [R14+0xc] ;  /* 0x00000c000e1d7984 */ /* 0x000f680000000800 */
[----:B------:R-:W5:Y:S04]  /*1bf0*/  LDS R18, [R14+0x14] ;  /* 0x000014000e127984 */ /* 0x000f680000000800 */
[----:B------:R-:W5:Y:S04]  /*1c00*/  LDS R20, [R14+0x18] ;  /* 0x000018000e147984 */ /* 0x000f680000000800 */
[----:B------:R-:W5:Y:S04]  /*1c10*/  LDS R22, [R14+0x1c] ;  /* 0x00001c000e167984 */ /* 0x000f680000000800 */
[----:B0-----:R-:W-:Y:S04]  /*1c20*/  STG.E desc[UR8][R10.64+-0x8], R17 ;  /* 0xfffff8110a007986 */ /* 0x001fe8000c101908 */
[----:B-1----:R-:W-:Y:S04]  /*1c30*/  STG.E desc[UR8][R10.64+-0x4], R19 ;  /* 0xfffffc130a007986 */ /* 0x002fe8000c101908 */
[----:B--2---:R-:W-:Y:S04]  /*1c40*/  STG.E desc[UR8][R10.64], R23 ;  /* 0x000000170a007986 */ /* 0x004fe8000c101908 */
[----:B---3--:R-:W-:Y:S04]  /*1c50*/  STG.E desc[UR8][R10.64+0x4], R25 ;  /* 0x000004190a007986 */ /* 0x008fe8000c101908 */
[----:B----4-:R-:W-:Y:S04]  /*1c60*/  STG.E desc[UR8][R10.64+0x8], R27 ;  /* 0x0000081b0a007986 */ /* 0x010fe8000c101908 */
[----:B------:R-:W0:Y:S04]  /*1c70*/  LDS R24, [R14+0x20] ;  /* 0x000020000e187984 */ /* 0x000e280000000800 */
[----:B------:R-:W1:Y:S04]  /*1c80*/  LDS R17, [R14+0x24] ;  /* 0x000024000e117984 */ /* 0x000e680000000800 */
[----:B------:R-:W2:Y:S04]  /*1c90*/  LDS R19, [R14+0x28] ;  /* 0x000028000e137984 */ /* 0x000ea80000000800 */
[----:B------:R-:W3:Y:S04]  /*1ca0*/  LDS R23, [R14+0x2c] ;  /* 0x00002c000e177984 */ /* 0x000ee80000000800 */
[----:B------:R-:W4:Y:S04]  /*1cb0*/  LDS R25, [R14+0x30] ;  /* 0x000030000e197984 */ /* 0x000f280000000800 */
[----:B------:R5:W4:Y:S04]  /*1cc0*/  LDS R27, [R14+0x34] ;  /* 0x000034000e1b7984 */ /* 0x000b280000000800 */
[----:B-----5:R5:W-:Y:S04]  /*1cd0*/  STG.E desc[UR8][R10.64+0x10], R16 ;  /* 0x000010100a007986 */ /* 0x020be8000c101908 */
[----:B------:R0:W-:Y:S01]  /*1ce0*/  STG.E desc[UR8][R10.64+0xc], R29 ;  /* 0x00000c1d0a007986 */ /* 0x0001e2000c101908 */
[----:B------:R-:W-:-:S03]  /*1cf0*/  IADD3 R14, PT, PT, R14, 0x40, RZ ;  /* 0x000000400e0e7810 */ /* 0x000fc60007ffe0ff */
[----:B------:R-:W-:Y:S01]  /*1d00*/  STG.E desc[UR8][R10.64+0x14], R18 ;  /* 0x000014120a007986 */ /* 0x000fe2000c101908 */
[----:B-----5:R-:W-:-:S03]  /*1d10*/  IADD3 R16, P2, PT, R10, 0x40, RZ ;  /* 0x000000400a107810 */ /* 0x020fc60007f5e0ff */
[----:B------:R-:W-:Y:S02]  /*1d20*/  STG.E desc[UR8][R10.64+0x18], R20 ;  /* 0x000018140a007986 */ /* 0x000fe4000c101908 */
[----:B0-----:R-:W-:Y:S02]  /*1d30*/  IMAD.X R29, RZ, RZ, R11, P2 ;  /* 0x000000ffff1d7224 */ /* 0x001fe400010e060b */
[----:B------:R-:W-:Y:S04]  /*1d40*/  STG.E desc[UR8][R10.64+0x1c], R22 ;  /* 0x00001c160a007986 */ /* 0x000fe8000c101908 */
[----:B------:R-:W-:Y:S04]  /*1d50*/  STG.E desc[UR8][R10.64+0x20], R24 ;  /* 0x000020180a007986 */ /* 0x000fe8000c101908 */
[----:B-1----:R-:W-:Y:S04]  /*1d60*/  STG.E desc[UR8][R10.64+0x24], R17 ;  /* 0x000024110a007986 */ /* 0x002fe8000c101908 */
[----:B--2---:R-:W-:Y:S04]  /*1d70*/  STG.E desc[UR8][R10.64+0x28], R19 ;  /* 0x000028130a007986 */ /* 0x004fe8000c101908 */
[----:B---3--:R-:W-:Y:S04]  /*1d80*/  STG.E desc[UR8][R10.64+0x2c], R23 ;  /* 0x00002c170a007986 */ /* 0x008fe8000c101908 */
[----:B----4-:R-:W-:Y:S04]  /*1d90*/  STG.E desc[UR8][R10.64+0x30], R25 ;  /* 0x000030190a007986 */ /* 0x010fe8000c101908 */
[----:B------:R0:W-:Y:S02]  /*1da0*/  STG.E desc[UR8][R10.64+0x34], R27 ;  /* 0x0000341b0a007986 */ /* 0x0001e4000c101908 */
[----:B0-----:R-:W-:-:S02]  /*1db0*/  IMAD.MOV.U32 R10, RZ, RZ, R16 ;  /* 0x000000ffff0a7224 */ /* 0x001fc400078e0010 */
[----:B------:R-:W-:Y:S01]  /*1dc0*/  IMAD.MOV.U32 R11, RZ, RZ, R29 ;  /* 0x000000ffff0b7224 */ /* 0x000fe200078e001d */
[----:B------:R-:W-:Y:S06]  /*1dd0*/  @!P1 BRA `(.L_x_30) ;  /* 0xfffffffc00609947 */ /* 0x000fec000383ffff */
.L_x_29:
[----:B------:R-:W-:Y:S05]  /*1de0*/  BSYNC.RECONVERGENT B3 ;  /* 0x0000000000037941 */ /* 0x000fea0003800200 */
.L_x_28:
[----:B------:R-:W-:Y:S01]  /*1df0*/  IMAD.IADD R15, R21, 0x1, -R8 ;  /* 0x00000001150f7824 */ /* 0x000fe200078e0a08 */
[----:B------:R-:W-:Y:S04]  /*1e00*/  BSSY.RECONVERGENT B3, `(.L_x_31) ;  /* 0x000001a000037945 */ /* 0x000fe80003800200 */
[----:B------:R-:W-:-:S13]  /*1e10*/  ISETP.GT.AND P1, PT, R15, 0x4, PT ;  /* 0x000000040f00780c */ /* 0x000fda0003f24270 */
[----:B------:R-:W-:Y:S05]  /*1e20*/  @!P1 BRA `(.L_x_32) ;  /* 0x00000000005c9947 */ /* 0x000fea0003800000 */
[----:B------:R-:W0:Y:S01]  /*1e30*/  LDS R15, [R14+-0x8] ;  /* 0xfffff8000e0f7984 */ /* 0x000e220000000800 */
[----:B------:R-:W-:Y:S01]  /*1e40*/  IADD3 R18, P1, PT, R10, 0x20, RZ ;  /* 0x000000200a127810 */ /* 0x000fe20007f3e0ff */
[----:B------:R-:W-:Y:S01]  /*1e50*/  VIADD R8, R8, 0x8 ;  /* 0x0000000808087836 */ /* 0x000fe20000000000 */
[----:B------:R-:W-:Y:S01]  /*1e60*/  PLOP3.LUT P0, PT, PT, PT, PT, 0x8, 0x80 ;  /* 0x000000000080781c */ /* 0x000fe20003f0e170 */
[----:B------:R-:W1:Y:S02]  /*1e70*/  LDS R17, [R14+-0x4] ;  /* 0xfffffc000e117984 */ /* 0x000e640000000800 */
[----:B------:R-:W-:Y:S02]  /*1e80*/  IMAD.X R20, RZ, RZ, R11, P1 ;  /* 0x000000ffff147224 */ /* 0x000fe400008e060b */
[----:B------:R-:W2:Y:S04]  /*1e90*/  LDS R19, [R14] ;  /* 0x000000000e137984 */ /* 0x000ea80000000800 */
[----:B------:R-:W3:Y:S04]  /*1ea0*/  LDS R23, [R14+0x4] ;  /* 0x000004000e177984 */ /* 0x000ee80000000800 */
[----:B------:R-:W4:Y:S04]  /*1eb0*/  LDS R25, [R14+0x8] ;  /* 0x000008000e197984 */ /* 0x000f280000000800 */
[----:B------:R-:W5:Y:S04]  /*1ec0*/  LDS R27, [R14+0xc] ;  /* 0x00000c000e1b7984 */ /* 0x000f680000000800 */
[----:B------:R-:W5:Y:S04]  /*1ed0*/  LDS R29, [R14+0x10] ;  /* 0x000010000e1d7984 */ /* 0x000f680000000800 */
[----:B------:R0:W5:Y:S02]  /*1ee0*/  LDS R16, [R14+0x14] ;  /* 0x000014000e107984 */ /* 0x0001640000000800 */
[----:B0-----:R-:W-:-:S02]  /*1ef0*/  VIADD R14, R14, 0x20 ;  /* 0x000000200e0e7836 */ /* 0x001fc40000000000 */
[----:B------:R-:W-:Y:S04]  /*1f00*/  STG.E desc[UR8][R10.64+-0x8], R15 ;  /* 0xfffff80f0a007986 */ /* 0x000fe8000c101908 */
[----:B-1----:R-:W-:Y:S04]  /*1f10*/  STG.E desc[UR8][R10.64+-0x4], R17 ;  /* 0xfffffc110a007986 */ /* 0x002fe8000c101908 */
[----:B--2---:R-:W-:Y:S04]  /*1f20*/  STG.E desc[UR8][R10.64], R19 ;  /* 0x000000130a007986 */ /* 0x004fe8000c101908 */
[----:B---3--:R-:W-:Y:S04]  /*1f30*/  STG.E desc[UR8][R10.64+0x4], R23 ;  /* 0x000004170a007986 */ /* 0x008fe8000c101908 */
[----:B----4-:R-:W-:Y:S04]  /*1f40*/  STG.E desc[UR8][R10.64+0x8], R25 ;  /* 0x000008190a007986 */ /* 0x010fe8000c101908 */
[----:B-----5:R-:W-:Y:S04]  /*1f50*/  STG.E desc[UR8][R10.64+0xc], R27 ;  /* 0x00000c1b0a007986 */ /* 0x020fe8000c101908 */
[----:B------:R-:W-:Y:S04]  /*1f60*/  STG.E desc[UR8][R10.64+0x10], R29 ;  /* 0x0000101d0a007986 */ /* 0x000fe8000c101908 */
[----:B------:R0:W-:Y:S02]  /*1f70*/  STG.E desc[UR8][R10.64+0x14], R16 ;  /* 0x000014100a007986 */ /* 0x0001e4000c101908 */
[----:B0-----:R-:W-:Y:S01]  /*1f80*/  MOV R10, R18 ;  /* 0x00000012000a7202 */ /* 0x001fe20000000f00 */
[----:B------:R-:W-:-:S07]  /*1f90*/  IMAD.MOV.U32 R11, RZ, RZ, R20 ;  /* 0x000000ffff0b7224 */ /* 0x000fce00078e0014 */
.L_x_32:
[----:B------:R-:W-:Y:S05]  /*1fa0*/  BSYNC.RECONVERGENT B3 ;  /* 0x0000000000037941 */ /* 0x000fea0003800200 */
.L_x_31:
[----:B------:R-:W-:-:S13]  /*1fb0*/  ISETP.LT.OR P0, PT, R8, R21, P0 ;  /* 0x000000150800720c */ /* 0x000fda0000701670 */
[----:B------:R-:W-:Y:S05]  /*1fc0*/  @!P0 BRA `(.L_x_25) ;  /* 0x0000000000f08947 */ /* 0x000fea0003800000 */
[----:B------:R-:W0:Y:S04]  /*1fd0*/  LDS R15, [R14+-0x8] ;  /* 0xfffff8000e0f7984 */ /* 0x000e280000000800 */
[----:B------:R-:W1:Y:S04]  /*1fe0*/  LDS R17, [R14+-0x4] ;  /* 0xfffffc000e117984 */ /* 0x000e680000000800 */
[----:B------:R-:W2:Y:S04]  /*1ff0*/  LDS R19, [R14] ;  /* 0x000000000e137984 */ /* 0x000ea80000000800 */
[----:B------:R-:W3:Y:S04]  /*2000*/  LDS R21, [R14+0x4] ;  /* 0x000004000e157984 */ /* 0x000ee80000000800 */
[----:B0-----:R4:W-:Y:S04]  /*2010*/  STG.E desc[UR8][R10.64+-0x8], R15 ;  /* 0xfffff80f0a007986 */ /* 0x0019e8000c101908 */
[----:B-1----:R4:W-:Y:S04]  /*2020*/  STG.E desc[UR8][R10.64+-0x4], R17 ;  /* 0xfffffc110a007986 */ /* 0x0029e8000c101908 */
[----:B--2---:R4:W-:Y:S04]  /*2030*/  STG.E desc[UR8][R10.64], R19 ;  /* 0x000000130a007986 */ /* 0x0049e8000c101908 */
[----:B---3--:R4:W-:Y:S01]  /*2040*/  STG.E desc[UR8][R10.64+0x4], R21 ;  /* 0x000004150a007986 */ /* 0x0089e2000c101908 */
[----:B------:R-:W-:Y:S05]  /*2050*/  BRA `(.L_x_25) ;  /* 0x0000000000cc7947 */ /* 0x000fea0003800000 */
.L_x_24:
[----:B------:R-:W-:-:S13]  /*2060*/  ISETP.GE.AND P0, PT, R20, R8, PT ;  /* 0x000000081400720c */ /* 0x000fda0003f06270 */
[----:B------:R-:W-:Y:S05]  /*2070*/  @P0 BRA `(.L_x_25) ;  /* 0x0000000000c40947 */ /* 0x000fea0003800000 */
[----:B------:R-:W-:Y:S01]  /*2080*/  IMAD.IADD R16, R8, 0x1, -R20 ;  /* 0x0000000108107824 */ /* 0x000fe200078e0a14 */
[----:B------:R-:W-:Y:S01]  /*2090*/  BSSY.RECONVERGENT B3, `(.L_x_33) ;  /* 0x000001a000037945 */ /* 0x000fe20003800200 */
[----:B------:R-:W-:-:S03]  /*20a0*/  PLOP3.LUT P0, PT, PT, PT, PT, 0x80, 0x8 ;  /* 0x000000000008781c */ /* 0x000fc60003f0f070 */
[----:B------:R-:W-:-:S13]  /*20b0*/  ISETP.GT.AND P1, PT, R16, 0x3, PT ;  /* 0x000000031000780c */ /* 0x000fda0003f24270 */
[----:B------:R-:W-:Y:S05]  /*20c0*/  @!P1 BRA `(.L_x_34) ;  /* 0x0000000000589947 */ /* 0x000fea0003800000 */
[----:B------:R-:W-:Y:S01]  /*20d0*/  PLOP3.LUT P0, PT, PT, PT, PT, 0x8, 0x80 ;  /* 0x000000000080781c */ /* 0x000fe20003f0e170 */
[----:B------:R-:W-:-:S12]  /*20e0*/  VIADD R21, R8, 0xfffffffd ;  /* 0xfffffffd08157836 */ /* 0x000fd80000000000 */
.L_x_35:
[----:B0-----:R-:W-:Y:S01]  /*20f0*/  IMAD R18, R20, 0x4, R11 ;  /* 0x0000000414127824 */ /* 0x001fe200078e020b */
[C---:B------:R-:W-:Y:S01]  /*2100*/  IADD3 R19, PT, PT, R10.reuse, 0x3, RZ ;  /* 0x000000030a137810 */ /* 0x040fe20007ffe0ff */
[C---:B------:R-:W-:Y:S02]  /*2110*/  VIADD R25, R10.reuse, 0x1 ;  /* 0x000000010a197836 */ /* 0x040fe40000000000 */
[C---:B------:R-:W-:Y:S01]  /*2120*/  VIADD R17, R10.reuse, 0x2 ;  /* 0x000000020a117836 */ /* 0x040fe20000000000 */
[----:B------:R-:W0:Y:S01]  /*2130*/  LDS R26, [R18] ;  /* 0x00000000121a7984 */ /* 0x000e220000000800 */
[----:B------:R-:W-:-:S03]  /*2140*/  IMAD.WIDE.U32 R22, R10, 0x4, R14 ;  /* 0x000000040a167825 */ /* 0x000fc600078e000e */
[----:B------:R-:W1:Y:S01]  /*2150*/  LDS R28, [R18+0x4] ;  /* 0x00000400121c7984 */ /* 0x000e620000000800 */
[----:B------:R-:W-:-:S03]  /*2160*/  IMAD.WIDE.U32 R24, R25, 0x4, R14 ;  /* 0x0000000419187825 */ /* 0x000fc600078e000e */
[----:B------:R-:W2:Y:S01]  /*2170*/  LDS R29, [R18+0x8] ;  /* 0x00000800121d7984 */ /* 0x000ea20000000800 */
[----:B------:R-:W-:-:S03]  /*2180*/  IMAD.WIDE.U32 R16, R17, 0x4, R14 ;  /* 0x0000000411107825 */ /* 0x000fc600078e000e */
[----:B------:R3:W4:Y:S01]  /*2190*/  LDS R27, [R18+0xc] ;  /* 0x00000c00121b7984 */ /* 0x0007220000000800 */
[----:B------:R-:W-:Y:S02]  /*21a0*/  VIADD R20, R20, 0x4 ;  /* 0x0000000414147836 */ /* 0x000fe40000000000 */
[----:B------:R-:W-:-:S03]  /*21b0*/  VIADD R10, R10, 0x4 ;  /* 0x000000040a0a7836 */ /* 0x000fc60000000000 */
[----:B------:R-:W-:Y:S01]  /*21c0*/  ISETP.GE.AND P1, PT, R20, R21, PT ;  /* 0x000000151400720c */ /* 0x000fe20003f26270 */
[----:B---3--:R-:W-:Y:S01]  /*21d0*/  IMAD.WIDE.U32 R18, R19, 0x4, R14 ;  /* 0x0000000413127825 */ /* 0x008fe200078e000e */
[----:B0-----:R0:W-:Y:S04]  /*21e0*/  STG.E desc[UR8][R22.64], R26 ;  /* 0x0000001a16007986 */ /* 0x0011e8000c101908 */
[----:B-1----:R0:W-:Y:S04]  /*21f0*/  STG.E desc[UR8][R24.64], R28 ;  /* 0x0000001c18007986 */ /* 0x0021e8000c101908 */
[----:B--2---:R0:W-:Y:S04]  /*2200*/  STG.E desc[UR8][R16.64], R29 ;  /* 0x0000001d10007986 */ /* 0x0041e8000c101908 */
[----:B----4-:R0:W-:Y:S01]  /*2210*/  STG.E desc[UR8][R18.64], R27 ;  /* 0x0000001b12007986 */ /* 0x0101e2000c101908 */
[----:B------:R-:W-:Y:S05]  /*2220*/  @!P1 BRA `(.L_x_35) ;  /* 0xfffffffc00b09947 */ /* 0x000fea000383ffff */
.L_x_34:
[----:B------:R-:W-:Y:S05]  /*2230*/  BSYNC.RECONVERGENT B3 ;  /* 0x0000000000037941 */ /* 0x000fea0003800200 */
.L_x_33:
[----:B0-----:R-:W-:Y:S01]  /*2240*/  IMAD.IADD R16, R8, 0x1, -R20 ;  /* 0x0000000108107824 */ /* 0x001fe200078e0a14 */
[----:B------:R-:W-:Y:S04]  /*2250*/  BSSY.RECONVERGENT B3, `(.L_x_36) ;  /* 0x000000e000037945 */ /* 0x000fe80003800200 */
[----:B------:R-:W-:-:S13]  /*2260*/  ISETP.GT.AND P1, PT, R16, 0x1, PT ;  /* 0x000000011000780c */ /* 0x000fda0003f24270 */
[----:B------:R-:W-:Y:S05]  /*2270*/  @!P1 BRA `(.L_x_37) ;  /* 0x00000000002c9947 */ /* 0x000fea0003800000 */
[----:B------:R-:W-:Y:S01]  /*2280*/  IMAD R21, R20, 0x4, R11 ;  /* 0x0000000414157824 */ /* 0x000fe200078e020b */
[----:B------:R-:W-:Y:S01]  /*2290*/  PLOP3.LUT P0, PT, PT, PT, PT, 0x8, 0x80 ;  /* 0x000000000080781c */ /* 0x000fe20003f0e170 */
[C---:B------:R-:W-:Y:S02]  /*22a0*/  VIADD R19, R10.reuse, 0x1 ;  /* 0x000000010a137836 */ /* 0x040fe40000000000 */
[C-C-:B------:R-:W-:Y:S01]  /*22b0*/  IMAD.WIDE.U32 R16, R10.reuse, 0x4, R14.reuse ;  /* 0x000000040a107825 */ /* 0x140fe200078e000e */
[----:B------:R-:W0:Y:S01]  /*22c0*/  LDS R23, [R21] ;  /* 0x0000000015177984 */ /* 0x000e220000000800 */
[----:B------:R-:W-:Y:S02]  /*22d0*/  IADD3 R10, PT, PT, R10, 0x2, RZ ;  /* 0x000000020a0a7810 */ /* 0x000fe40007ffe0ff */
[----:B------:R-:W-:Y:S01]  /*22e0*/  IMAD.WIDE.U32 R18, R19, 0x4, R14 ;  /* 0x0000000413127825 */ /* 0x000fe200078e000e */
[----:B------:R-:W1:Y:S03]  /*22f0*/  LDS R25, [R21+0x4] ;  /* 0x0000040015197984 */ /* 0x000e660000000800 */
[----:B------:R-:W-:Y:S01]  /*2300*/  VIADD R20, R20, 0x2 ;  /* 0x0000000214147836 */ /* 0x000fe20000000000 */
[----:B0-----:R0:W-:Y:S04]  /*2310*/  STG.E desc[UR8][R16.64], R23 ;  /* 0x0000001710007986 */ /* 0x0011e8000c101908 */
[----:B-1----:R0:W-:Y:S02]  /*2320*/  STG.E desc[UR8][R18.64], R25 ;  /* 0x0000001912007986 */ /* 0x0021e4000c101908 */
.L_x_37:
[----:B------:R-:W-:Y:S05]  /*2330*/  BSYNC.RECONVERGENT B3 ;  /* 0x0000000000037941 */ /* 0x000fea0003800200 */
.L_x_36:
[----:B------:R-:W-:-:S13]  /*2340*/  ISETP.LT.OR P0, PT, R20, R8, P0 ;  /* 0x000000081400720c */ /* 0x000fda0000701670 */
[----:B------:R-:W-:Y:S02]  /*2350*/  @P0 IMAD R20, R20, 0x4, R11 ;  /* 0x0000000414140824 */ /* 0x000fe400078e020b */
[----:B------:R-:W-:-:S03]  /*2360*/  @P0 IMAD.WIDE.U32 R10, R10, 0x4, R14 ;  /* 0x000000040a0a0825 */ /* 0x000fc600078e000e */
[----:B0-----:R-:W0:Y:S04]  /*2370*/  @P0 LDS R17, [R20] ;  /* 0x0000000014110984 */ /* 0x001e280000000800 */
[----:B0-----:R1:W-:Y:S02]  /*2380*/  @P0 STG.E desc[UR8][R10.64], R17 ;  /* 0x000000110a000986 */ /* 0x0013e4000c101908 */
.L_x_25:
[----:B------:R-:W-:Y:S05]  /*2390*/  BSYNC.RECONVERGENT B2 ;  /* 0x0000000000027941 */ /* 0x000fea0003800200 */
.L_x_23:
[----:B-1--4-:R-:W1:Y:S01]  /*23a0*/  LDC R11, c[0x0][0x3a8] ;  /* 0x0000ea00ff0b7b82 */ /* 0x012e620000000800 */
[----:B------:R-:W-:Y:S01]  /*23b0*/  IMAD.MOV.U32 R8, RZ, RZ, RZ ;  /* 0x000000ffff087224 */ /* 0x000fe200078e00ff */
[----:B------:R-:W-:Y:S01]  /*23c0*/  UIADD3 UR4, UPT, UPT, UR4, 0x1, URZ ;  /* 0x0000000104047890 */ /* 0x000fe2000fffe0ff */
[----:B------:R-:W-:Y:S02]  /*23d0*/  IMAD.MOV.U32 R10, RZ, RZ, RZ ;  /* 0x000000ffff0a7224 */ /* 0x000fe400078e00ff */
[----:B0-2---:R-:W-:-:S03]  /*23e0*/  IMAD.MOV.U32 R14, RZ, RZ, RZ ;  /* 0x000000ffff0e7224 */ /* 0x005fc600078e00ff */
[----:B------:R-:W0:Y:S08]  /*23f0*/  LDC R16, c[0x0][0x3a8] ;  /* 0x0000ea00ff107b82 */ /* 0x000e300000000800 */
[----:B------:R-:W2:Y:S01]  /*2400*/  LDC R21, c[0x0][0x3a8] ;  /* 0x0000ea00ff157b82 */ /* 0x000ea20000000800 */
[----:B-1----:R-:W-:-:S07]  /*2410*/  IMAD.IADD R6, R6, 0x1, R11 ;  /* 0x0000000106067824 */ /* 0x002fce00078e020b */
.L_x_40:
[----:B--2---:R-:W-:Y:S01]  /*2420*/  ISETP.GE.AND P0, PT, R14, R21, PT ;  /* 0x000000150e00720c */ /* 0x004fe20003f06270 */
[----:B0-----:R-:W-:Y:S01]  /*2430*/  IMAD R19, R16, 0x4, R9 ;  /* 0x0000000410137824 */ /* 0x001fe200078e0209 */
[----:B------:R-:W-:Y:S01]  /*2440*/  LEA R20, R14, R5, 0x2 ;  /* 0x000000050e147211 */ /* 0x000fe200078e10ff */
[----:B------:R-:W-:Y:S01]  /*2450*/  IMAD.MOV.U32 R11, RZ, RZ, R16 ;  /* 0x000000ffff0b7224 */ /* 0x000fe200078e0010 */
[----:B------:R-:W-:Y:S01]  /*2460*/  ISETP.LT.OR P0, PT, R16, 0x1, P0 ;  /* 0x000000011000780c */ /* 0x000fe20000701670 */
[----:B------:R-:W-:-:S12]  /*2470*/  IMAD.MOV.U32 R15, RZ, RZ, R14 ;  /* 0x000000ffff0f7224 */ /* 0x000fd800078e000e */
[----:B------:R-:W-:Y:S05]  /*2480*/  @P0 BRA `(.L_x_38) ;  /* 0x0000000000280947 */ /* 0x000fea0003800000 */
[----:B------:R-:W-:Y:S04]  /*2490*/  LDS R17, [R19+-0x4] ;  /* 0xfffffc0013117984 */ /* 0x000fe80000000800 */
[----:B------:R-:W0:Y:S02]  /*24a0*/  LDS R18, [R20] ;  /* 0x0000000014127984 */ /* 0x000e240000000800 */
[----:B0-----:R-:W-:-:S13]  /*24b0*/  ISETP.GT.AND P1, PT, R17, R18, PT ;  /* 0x000000121100720c */ /* 0x001fda0003f24270 */
[----:B------:R-:W-:Y:S01]  /*24c0*/  @P1 IADD3 R17, PT, PT, R16, 0x1, -R10 ;  /* 0x0000000110111810 */ /* 0x000fe20007ffe80a */
[----:B------:R-:W-:Y:S01]  /*24d0*/  @P1 IMAD.MOV.U32 R8, RZ, RZ, R15 ;  /* 0x000000ffff081224 */ /* 0x000fe200078e000f */
[----:B------:R-:W-:Y:S02]  /*24e0*/  @P1 PLOP3.LUT P0, PT, PT, PT, PT, 0x8, 0x80 ;  /* 0x000000000080181c */ /* 0x000fe40003f0e170 */
[----:B------:R-:W-:-:S05]  /*24f0*/  @P1 SHF.R.S32.HI R17, RZ, 0x1, R17 ;  /* 0x00000001ff111819 */ /* 0x000fca0000011411 */
[--C-:B------:R-:W-:Y:S02]  /*2500*/  @P1 IMAD.IADD R14, R14, 0x1, R17.reuse ;  /* 0x000000010e0e1824 */ /* 0x100fe400078e0211 */
[----:B------:R-:W-:Y:S01]  /*2510*/  @P1 IMAD.IADD R16, R16, 0x1, -R17 ;  /* 0x0000000110101824 */ /* 0x000fe200078e0a11 */
[----:B------:R-:W-:Y:S06]  /*2520*/  @P1 BRA `(.L_x_39) ;  /* 0x00000000003c1947 */ /* 0x000fec0003800000 */
.L_x_38:
[----:B------:R-:W-:Y:S02]  /*2530*/  ISETP.GE.AND P1, PT, R16, R21, PT ;  /* 0x000000151000720c */ /* 0x000fe40003f26270 */
[----:B------:R-:W-:Y:S02]  /*2540*/  PLOP3.LUT P0, PT, PT, PT, PT, 0x80, 0x8 ;  /* 0x000000000008781c */ /* 0x000fe40003f0f070 */
[----:B------:R-:W-:-:S13]  /*2550*/  ISETP.LT.OR P1, PT, R14, 0x1, P1 ;  /* 0x000000010e00780c */ /* 0x000fda0000f21670 */
[----:B------:R-:W-:Y:S05]  /*2560*/  @P1 BRA `(.L_x_39) ;  /* 0x00000000002c1947 */ /* 0x000fea0003800000 */
[----:B------:R-:W-:Y:S01]  /*2570*/  LDS R14, [R20+-0x4] ;  /* 0xfffffc00140e7984 */ /* 0x000fe20000000800 */
[----:B------:R-:W-:-:S03]  /*2580*/  IMAD.MOV.U32 R16, RZ, RZ, R11 ;  /* 0x000000ffff107224 */ /* 0x000fc600078e000b */
[----:B------:R-:W0:Y:S02]  /*2590*/  LDS R17, [R19] ;  /* 0x0000000013117984 */ /* 0x000e240000000800 */
[----:B0-----:R-:W-:-:S13]  /*25a0*/  ISETP.GE.AND P1, PT, R14, R17, PT ;  /* 0x000000110e00720c */ /* 0x001fda0003f26270 */
[----:B------:R-:W-:Y:S01]  /*25b0*/  @P1 IADD3 R14, PT, PT, R15, 0x1, -R8 ;  /* 0x000000010f0e1810 */ /* 0x000fe20007ffe808 */
[----:B------:R-:W-:Y:S01]  /*25c0*/  @P1 IMAD.MOV.U32 R10, RZ, RZ, R11 ;  /* 0x000000ffff0a1224 */ /* 0x000fe200078e000b */
[----:B------:R-:W-:Y:S02]  /*25d0*/  @P1 PLOP3.LUT P0, PT, PT, PT, PT, 0x8, 0x80 ;  /* 0x000000000080181c */ /* 0x000fe40003f0e170 */
[----:B------:R-:W-:Y:S02]  /*25e0*/  @P1 SHF.R.S32.HI R18, RZ, 0x1, R14 ;  /* 0x00000001ff121819 */ /* 0x000fe4000001140e */
[----:B------:R-:W-:-:S03]  /*25f0*/  MOV R14, R15 ;  /* 0x0000000f000e7202 */ /* 0x000fc60000000f00 */
[--C-:B------:R-:W-:Y:S02]  /*2600*/  @P1 IMAD.IADD R16, R11, 0x1, R18.reuse ;  /* 0x000000010b101824 */ /* 0x100fe400078e0212 */
[----:B------:R-:W-:-:S07]  /*2610*/  @P1 IMAD.IADD R14, R15, 0x1, -R18 ;  /* 0x000000010f0e1824 */ /* 0x000fce00078e0a12 */
.L_x_39:
[----:B------:R-:W-:Y:S05]  /*2620*/  @!P0 BRA `(.L_x_40) ;  /* 0xfffffffc007c8947 */ /* 0x000fea000383ffff */
[----:B------:R-:W-:Y:S01]  /*2630*/  BAR.SYNC.DEFER_BLOCKING 0x0 ;  /* 0x0000000000007b1d */ /* 0x000fe20000010000 */
[----:B------:R-:W-:Y:S01]  /*2640*/  ISETP.NE.AND P0, PT, R2, UR4, PT ;  /* 0x0000000402007c0c */ /* 0x000fe2000bf05270 */
[----:B------:R-:W-:-:S04]  /*2650*/  IMAD.IADD R7, R16, 0x1, R7 ;  /* 0x0000000110077824 */ /* 0x000fc800078e0207 */
[----:B------:R-:W-:-:S08]  /*2660*/  IMAD.IADD R17, R6, 0x1, -R7 ;  /* 0x0000000106117824 */ /* 0x000fd000078e0a07 */
[----:B------:R-:W-:Y:S05]  /*2670*/  @P0 BRA `(.L_x_41) ;  /* 0xffffffe400980947 */ /* 0x000fea000383ffff */
[----:B------:R-:W-:Y:S05]  /*2680*/  EXIT ;  /* 0x000000000000794d */ /* 0x000fea0003800000 */
.L_x_42:
[----:B------:R-:W-:-:S00]  /*2690*/  BRA `(.L_x_42) ;  /* 0xfffffffc00fc7947 */ /* 0x000fc0000383ffff */
[----:B------:R-:W-:-:S00]  /*26a0*/  NOP ;  /* 0x0000000000007918 */ /* 0x000fc00000000000 */
        /* <DEDUP_REMOVED lines=13> */
.L_x_93:


//--------------------- .text._Z18merge_tiled_kernelPiiS_iS_i --------------------------
	.section	.text._Z18merge_tiled_kernelPiiS_iS_i,"ax",@progbits
	.align	128
        .global         _Z18merge_tiled_kernelPiiS_iS_i
        .type           _Z18merge_tiled_kernelPiiS_iS_i,@function
        .size           _Z18merge_tiled_kernelPiiS_iS_i,(.L_x_94 - _Z18merge_tiled_kernelPiiS_iS_i)
        .other          _Z18merge_tiled_kernelPiiS_iS_i,@"STO_CUDA_ENTRY STV_DEFAULT"
_Z18merge_tiled_kernelPiiS_iS_i:
.text._Z18merge_tiled_kernelPiiS_iS_i:
[----:B------:R-:W-:Y:S08]  /*0000*/  LDC R1, c[0x0][0x37c] ;  /* 0x0000df00ff017b82 */ /* 0x000ff00000000800 */
[----:B------:R-:W0:Y:S01]  /*0010*/  LDC R5, c[0x0][0x370] ;  /* 0x0000dc00ff057b82 */ /* 0x000e220000000800 */
[----:B------:R-:W1:Y:S01]  /*0020*/  LDCU UR7, c[0x0][0x398] ;  /* 0x00007300ff0777ac */ /* 0x000e620008000800 */
[----:B------:R-:W-:Y:S01]  /*0030*/  BSSY.RECONVERGENT B0, `(.L_x_43) ;  /* 0x0000090000007945 */ /* 0x000fe20003800200 */
[----:B------:R-:W1:Y:S05]  /*0040*/  LDCU UR10, c[0x0][0x388] ;  /* 0x00007100ff0a77ac */ /* 0x000e6a0008000800 */
[----:B------:R-:W2:Y:S01]  /*0050*/  S2UR UR6, SR_CTAID.X ;  /* 0x00000000000679c3 */ /* 0x000ea20000002500 */
[----:B------:R-:W3:Y:S01]  /*0060*/  LDCU.64 UR8, c[0x0][0x358] ;  /* 0x00006b00ff0877ac */ /* 0x000ee20008000a00 */
[----:B-1----:R-:W-:Y:S01]  /*0070*/  UIADD3 UR4, UPT, UPT, UR7, UR10, URZ ;  /* 0x0000000a07047290 */ /* 0x002fe2000fffe0ff */
[----:B0-----:R-:W0:Y:S01]  /*0080*/  I2F.U32.RP R0, R5 ;  /* 0x0000000500007306 */ /* 0x001e220000209000 */
[----:B------:R-:W-:Y:S01]  /*0090*/  ISETP.NE.U32.AND P2, PT, R5, RZ, PT ;  /* 0x000000ff0500720c */ /* 0x000fe20003f45070 */
[----:B--2---:R-:W-:-:S06]  /*00a0*/  UIADD3 UR5, UPT, UPT, UR6, 0x1, URZ ;  /* 0x0000000106057890 */ /* 0x004fcc000fffe0ff */
[----:B0-----:R-:W0:Y:S02]  /*00b0*/  MUFU.RCP R0, R0 ;  /* 0x0000000000007308 */ /* 0x001e240000001000 */
[----:B0-----:R-:W-:-:S06]  /*00c0*/  VIADD R2, R0, 0xffffffe ;  /* 0x0ffffffe00027836 */ /* 0x001fcc0000000000 */
[----:B------:R0:W1:Y:S02]  /*00d0*/  F2I.FTZ.U32.TRUNC.NTZ R3, R2 ;  /* 0x0000000200037305 */ /* 0x000064000021f000 */
[----:B0-----:R-:W-:Y:S02]  /*00e0*/  IMAD.MOV.U32 R2, RZ, RZ, RZ ;  /* 0x000000ffff027224 */ /* 0x001fe400078e00ff */
[----:B-1----:R-:W-:-:S04]  /*00f0*/  IMAD.MOV R4, RZ, RZ, -R3 ;  /* 0x000000ffff047224 */ /* 0x002fc800078e0a03 */
[----:B------:R-:W-:-:S04]  /*0100*/  IMAD R7, R4, R5, RZ ;  /* 0x0000000504077224 */ /* 0x000fc800078e02ff */
[----:B------:R-:W-:Y:S01]  /*0110*/  IMAD.HI.U32 R3, R3, R7, R2 ;  /* 0x0000000703037227 */ /* 0x000fe200078e0002 */
[----:B------:R-:W-:Y:S01]  /*0120*/  I2FP.F32.U32 R2, UR5 ;  /* 0x0000000500027c45 */ /* 0x000fe20008201000 */
[----:B------:R-:W0:Y:S04]  /*0130*/  S2R R7, SR_TID.X ;  /* 0x0000000000077919 */ /* 0x000e280000002100 */
        /* <DEDUP_REMOVED lines=15> */
[----:B------:R1:W2:Y:S03]  /*0230*/  F2I.TRUNC.NTZ R3, R0 ;  /* 0x0000000000037305 */ /* 0x0002a6000020f100 */
[----:B------:R-:W-:Y:S02]  /*0240*/  FSEL R4, R2, R5, !P0 ;  /* 0x0000000502047208 */ /* 0x000fe40004000000 */
[----:B0-----:R-:W-:-:S04]  /*0250*/  ISETP.NE.AND P0, PT, R7, RZ, PT ;  /* 0x000000ff0700720c */ /* 0x001fc80003f05270 */
[----:B------:R-:W0:Y:S09]  /*0260*/  F2I.TRUNC.NTZ R4, R4 ;  /* 0x0000000400047305 */ /* 0x000e32000020f100 */
[----:B-123--:R-:W-:Y:S05]  /*0270*/  @P0 BRA `(.L_x_44) ;  /* 0x0000000400ac0947 */ /* 0x00efea0003800000 */
[----:B------:R-:W1:Y:S01]  /*0280*/  LDC R0, c[0x0][0x388] ;  /* 0x0000e200ff007b82 */ /* 0x000e620000000800 */
[C---:B------:R-:W-:Y:S01]  /*0290*/  VIADD R2, R3.reuse, -UR7 ;  /* 0x8000000703027c36 */ /* 0x040fe20008000000 */
[C---:B------:R-:W-:Y:S02]  /*02a0*/  VIMNMX R21, PT, PT, R3.reuse, UR10, PT ;  /* 0x0000000a03157c48 */ /* 0x040fe4000bfe0100 */
[C---:B------:R-:W-:Y:S02]  /*02b0*/  ISETP.GE.AND P0, PT, R3.reuse, UR7, PT ;  /* 0x0000000703007c0c */ /* 0x040fe4000bf06270 */
[C---:B------:R-:W-:Y:S01]  /*02c0*/  ISETP.GE.AND P1, PT, R3.reuse, UR10, PT ;  /* 0x0000000a03007c0c */ /* 0x040fe2000bf26270 */
[C---:B------:R-:W-:Y:S01]  /*02d0*/  IMAD.IADD R16, R3.reuse, 0x1, -R21 ;  /* 0x0000000103107824 */ /* 0x040fe200078e0a15 */
[----:B------:R-:W2:Y:S01]  /*02e0*/  LDC R5, c[0x0][0x398] ;  /* 0x0000e600ff057b82 */ /* 0x000ea20000000800 */
[----:B------:R-:W-:Y:S02]  /*02f0*/  IADD3 R17, PT, PT, R3, -UR10, RZ ;  /* 0x8000000a03117c10 */ /* 0x000fe4000fffe0ff */
[----:B------:R-:W-:-:S02]  /*0300*/  SEL R2, R2, RZ, P0 ;  /* 0x000000ff02027207 */ /* 0x000fc40000000000 */
[----:B------:R-:W-:-:S03]  /*0310*/  SEL R17, R17, RZ, P1 ;  /* 0x000000ff11117207 */ /* 0x000fc60000800000 */
[----:B------:R-:W3:Y:S08]  /*0320*/  LDC.64 R8, c[0x0][0x380] ;  /* 0x0000e000ff087b82 */ /* 0x000ef00000000a00 */
[----:B------:R-:W4:Y:S02]  /*0330*/  LDC.64 R10, c[0x0][0x390] ;  /* 0x0000e400ff0a7b82 */ /* 0x000f240000000a00 */
.L_x_47:
[----:B--2---:R-:W-:Y:S01]  /*0340*/  ISETP.GE.AND P0, PT, R16, R5, PT ;  /* 0x000000051000720c */ /* 0x004fe20003f06270 */
[----:B------:R-:W-:Y:S02]  /*0350*/  IMAD.MOV.U32 R19, RZ, RZ, R21 ;  /* 0x000000ffff137224 */ /* 0x000fe400078e0015 */
[----:B------:R-:W-:Y:S01]  /*0360*/  IMAD.MOV.U32 R6, RZ, RZ, R16 ;  /* 0x000000ffff067224 */ /* 0x000fe200078e0010 */
[----:B------:R-:W-:-:S13]  /*0370*/  ISETP.LT.OR P0, PT, R21, 0x1, P0 ;  /* 0x000000011500780c */ /* 0x000fda0000701670 */
[----:B------:R-:W-:Y:S05]  /*0380*/  @P0 BRA `(.L_x_45) ;  /* 0x0000000000340947 */ /* 0x000fea0003800000 */
[----:B------:R-:W-:Y:S02]  /*0390*/  VIADD R15, R21, 0xffffffff ;  /* 0xffffffff150f7836 */ /* 0x000fe40000000000 */
[----:B----4-:R-:W-:-:S04]  /*03a0*/  IMAD.WIDE R12, R16, 0x4, R10 ;  /* 0x00000004100c7825 */ /* 0x010fc800078e020a */
[----:B---3--:R-:W-:Y:S02]  /*03b0*/  IMAD.WIDE.U32 R14, R15, 0x4, R8 ;  /* 0x000000040f0e7825 */ /* 0x008fe400078e0008 */
        /* <DEDUP_REMOVED lines=10> */
.L_x_45:
[----:B-1----:R-:W-:Y:S02]  /*0460*/  ISETP.GE.AND P1, PT, R21, R0, PT ;  /* 0x000000001500720c */ /* 0x002fe40003f26270 */
[----:B------:R-:W-:Y:S02]  /*0470*/  PLOP3.LUT P0, PT, PT, PT, PT, 0x80, 0x8 ;  /* 0x000000000008781c */ /* 0x000fe40003f0f070 */
[----:B------:R-:W-:-:S13]  /*0480*/  ISETP.LT.OR P1, PT, R16, 0x1, P1 ;  /* 0x000000011000780c */ /* 0x000fda0000f21670 */
[----:B------:R-:W-:Y:S05]  /*0490*/  @P1 BRA `(.L_x_46) ;  /* 0x0000000000381947 */ /* 0x000fea0003800000 */
[----:B------:R-:W-:Y:S01]  /*04a0*/  IADD3 R13, PT, PT, R6, -0x1, RZ ;  /* 0xffffffff060d7810 */ /* 0x000fe20007ffe0ff */
[----:B---3--:R-:W-:-:S04]  /*04b0*/  IMAD.WIDE R14, R19, 0x4, R8 ;  /* 0x00000004130e7825 */ /* 0x008fc800078e0208 */
[----:B----4-:R-:W-:Y:S02]  /*04c0*/  IMAD.WIDE.U32 R12, R13, 0x4, R10 ;  /* 0x000000040d0c7825 */ /* 0x010fe400078e000a */
[----:B------:R-:W2:Y:S04]  /*04d0*/  LDG.E R15, desc[UR8][R14.64] ;  /* 0x000000080e0f7981 */ /* 0x000ea8000c1e1900 */
[----:B------:R-:W2:Y:S01]  /*04e0*/  LDG.E R12, desc[UR8][R12.64] ;  /* 0x000000080c0c7981 */ /* 0x000ea2000c1e1900 */
[----:B------:R-:W-:Y:S01]  /*04f0*/  IMAD.MOV.U32 R21, RZ, RZ, R19 ;  /* 0x000000ffff157224 */ /* 0x000fe200078e0013 */
[----:B--2---:R-:W-:-:S13]  /*0500*/  ISETP.GE.AND P1, PT, R12, R15, PT ;  /* 0x0000000f0c00720c */ /* 0x004fda0003f26270 */
[----:B------:R-:W-:Y:S01]  /*0510*/  @P1 IADD3 R16, PT, PT, R6, 0x1, -R17 ;  /* 0x0000000106101810 */ /* 0x000fe20007ffe811 */
[----:B------:R-:W-:Y:S01]  /*0520*/  @P1 IMAD.MOV.U32 R2, RZ, RZ, R19 ;  /* 0x000000ffff021224 */ /* 0x000fe200078e0013 */
[----:B------:R-:W-:Y:S02]  /*0530*/  @P1 PLOP3.LUT P0, PT, PT, PT, PT, 0x8, 0x80 ;  /* 0x000000000080181c */ /* 0x000fe40003f0e170 */
[----:B------:R-:W-:Y:S01]  /*0540*/  @P1 SHF.R.S32.HI R18, RZ, 0x1, R16 ;  /* 0x00000001ff121819 */ /* 0x000fe20000011410 */
[----:B------:R-:W-:-:S04]  /*0550*/  IMAD.MOV.U32 R16, RZ, RZ, R6 ;  /* 0x000000ffff107224 */ /* 0x000fc800078e0006 */
[--C-:B------:R-:W-:Y:S02]  /*0560*/  @P1 IMAD.IADD R21, R19, 0x1, R18.reuse ;  /* 0x0000000113151824 */ /* 0x100fe400078e0212 */
[----:B------:R-:W-:-:S07]  /*0570*/  @P1 IMAD.IADD R16, R6, 0x1, -R18 ;  /* 0x0000000106101824 */ /* 0x000fce00078e0a12 */
.L_x_46:
[----:B------:R-:W-:Y:S05]  /*0580*/  @!P0 BRA `(.L_x_47) ;  /* 0xfffffffc006c8947 */ /* 0x000fea000383ffff */
[----:B------:R-:W2:Y:S01]  /*0590*/  S2UR UR5, SR_CgaCtaId ;  /* 0x00000000000579c3 */ /* 0x000ea20000008800 */
[----:B------:R-:W-:Y:S01]  /*05a0*/  UMOV UR4, 0x400 ;  /* 0x0000040000047882 */ /* 0x000fe20000000000 */
[C---:B0-----:R-:W-:Y:S01]  /*05b0*/  ISETP.GE.AND P0, PT, R4.reuse, R5, PT ;  /* 0x000000050400720c */ /* 0x041fe20003f06270 */
[----:B------:R-:W-:-:S05]  /*05c0*/  IMAD.IADD R5, R4, 0x1, -R5 ;  /* 0x0000000104057824 */ /* 0x000fca00078e0a05 */
[----:B-1----:R-:W0:Y:S01]  /*05d0*/  LDC R0, c[0x0][0x388] ;  /* 0x0000e200ff007b82 */ /* 0x002e220000000800 */
[----:B------:R-:W-:-:S07]  /*05e0*/  SEL R5, R5, RZ, P0 ;  /* 0x000000ff05057207 */ /* 0x000fce0000000000 */
[----:B------:R-:W1:Y:S01]  /*05f0*/  LDC R2, c[0x0][0x398] ;  /* 0x0000e600ff027b82 */ /* 0x000e620000000800 */
[----:B--2---:R-:W-:-:S07]  /*0600*/  ULEA UR4, UR5, UR4, 0x18 ;  /* 0x0000000405047291 */ /* 0x004fce000f8ec0ff */
[----:B---3--:R-:W2:Y:S01]  /*0610*/  LDC.64 R8, c[0x0][0x380] ;  /* 0x0000e000ff087b82 */ /* 0x008ea20000000a00 */
[----:B------:R-:W3:Y:S07]  /*0620*/  LDCU UR5, c[0x0][0x388] ;  /* 0x00007100ff0577ac */ /* 0x000eee0008000800 */
[----:B----4-:R-:W4:Y:S01]  /*0630*/  LDC.64 R10, c[0x0][0x390] ;  /* 0x0000e400ff0a7b82 */ /* 0x010f220000000a00 */
[----:B------:R5:W-:Y:S01]  /*0640*/  STS [UR4], R21 ;  /* 0x00000015ff007988 */ /* 0x000be20008000804 */
[C---:B---3--:R-:W-:Y:S01]  /*0650*/  VIADD R17, R4.reuse, -UR5 ;  /* 0x8000000504117c36 */ /* 0x048fe20008000000 */
[----:B------:R-:W-:-:S02]  /*0660*/  ISETP.GE.AND P1, PT, R4, UR5, PT ;  /* 0x0000000504007c0c */ /* 0x000fc4000bf26270 */
[C---:B------:R-:W-:Y:S02]  /*0670*/  VIMNMX R23, PT, PT, R4.reuse, UR5, PT ;  /* 0x0000000504177c48 */ /* 0x040fe4000bfe0100 */
[----:B------:R-:W-:Y:S02]  /*0680*/  SEL R17, R17, RZ, P1 ;  /* 0x000000ff11117207 */ /* 0x000fe40000800000 */
[----:B0----5:R-:W-:-:S07]  /*0690*/  IADD3 R21, PT, PT, R4, -R23, RZ ;  /* 0x8000001704157210 */ /* 0x021fce0007ffe0ff */
.L_x_50:
[----:B-1----:R-:W-:Y:S01]  /*06a0*/  ISETP.GE.AND P0, PT, R21, R2, PT ;  /* 0x000000021500720c */ /* 0x002fe20003f06270 */
[----:B------:R-:W-:Y:S02]  /*06b0*/  IMAD.MOV.U32 R19, RZ, RZ, R23 ;  /* 0x000000ffff137224 */ /* 0x000fe400078e0017 */
[----:B------:R-:W-:Y:S01]  /*06c0*/  IMAD.MOV.U32 R6, RZ, RZ, R21 ;  /* 0x000000ffff067224 */ /* 0x000fe200078e0015 */
[----:B------:R-:W-:-:S13]  /*06d0*/  ISETP.LT.OR P0, PT, R23, 0x1, P0 ;  /* 0x000000011700780c */ /* 0x000fda0000701670 */
[----:B------:R-:W-:Y:S05]  /*06e0*/  @P0 BRA `(.L_x_48) ;  /* 0x0000000000340947 */ /* 0x000fea0003800000 */
[----:B------:R-:W-:Y:S02]  /*06f0*/  VIADD R15, R23, 0xffffffff ;  /* 0xffffffff170f7836 */ /* 0x000fe40000000000 */
[----:B----4-:R-:W-:-:S04]  /*0700*/  IMAD.WIDE R12, R21, 0x4, R10 ;  /* 0x00000004150c7825 */ /* 0x010fc800078e020a */
[----:B--2---:R-:W-:Y:S02]  /*0710*/  IMAD.WIDE.U32 R14, R15, 0x4, R8 ;  /* 0x000000040f0e7825 */ /* 0x004fe400078e0008 */
        /* <DEDUP_REMOVED lines=10> */
.L_x_48:
[----:B------:R-:W-:Y:S02]  /*07c0*/  ISETP.GE.AND P1, PT, R23, R0, PT ;  /* 0x000000001700720c */ /* 0x000fe40003f26270 */
[----:B------:R-:W-:Y:S02]  /*07d0*/  PLOP3.LUT P0, PT, PT, PT, PT, 0x80, 0x8 ;  /* 0x000000000008781c */ /* 0x000fe40003f0f070 */
[----:B------:R-:W-:-:S13]  /*07e0*/  ISETP.LT.OR P1, PT, R21, 0x1, P1 ;  /* 0x000000011500780c */ /* 0x000fda0000f21670 */
[----:B------:R-:W-:Y:S05]  /*07f0*/  @P1 BRA `(.L_x_49) ;  /* 0x0000000000381947 */ /* 0x000fea0003800000 */
[----:B------:R-:W-:Y:S02]  /*0800*/  VIADD R13, R6, 0xffffffff ;  /* 0xffffffff060d7836 */ /* 0x000fe40000000000 */
[----:B--2---:R-:W-:-:S04]  /*0810*/  IMAD.WIDE R14, R19, 0x4, R8 ;  /* 0x00000004130e7825 */ /* 0x004fc800078e0208 */
[----:B----4-:R-:W-:Y:S02]  /*0820*/  IMAD.WIDE.U32 R12, R13, 0x4, R10 ;  /* 0x000000040d0c7825 */ /* 0x010fe400078e000a */
[----:B------:R-:W2:Y:S04]  /*0830*/  LDG.E R15, desc[UR8][R14.64] ;  /* 0x000000080e0f7981 */ /* 0x000ea8000c1e1900 */
[----:B------:R-:W2:Y:S01]  /*0840*/  LDG.E R12, desc[UR8][R12.64] ;  /* 0x000000080c0c7981 */ /* 0x000ea2000c1e1900 */
[----:B------:R-:W-:Y:S01]  /*0850*/  MOV R23, R19 ;  /* 0x0000001300177202 */ /* 0x000fe20000000f00 */
        /* <DEDUP_REMOVED lines=8> */
.L_x_49:
[----:B------:R-:W-:Y:S05]  /*08e0*/  @!P0 BRA `(.L_x_50) ;  /* 0xfffffffc006c8947 */ /* 0x000fea000383ffff */
[----:B------:R-:W0:Y:S01]  /*08f0*/  S2UR UR5, SR_CgaCtaId ;  /* 0x00000000000579c3 */ /* 0x000e220000008800 */
[----:B------:R-:W-:Y:S02]  /*0900*/  UMOV UR4, 0x400 ;  /* 0x0000040000047882 */ /* 0x000fe40000000000 */
[----:B0-----:R-:W-:-:S09]  /*0910*/  ULEA UR4, UR5, UR4, 0x18 ;  /* 0x0000000405047291 */ /* 0x001fd2000f8ec0ff */
[----:B------:R1:W-:Y:S03]  /*0920*/  STS [UR4+0x4], R23 ;  /* 0x00000417ff007988 */ /* 0x0003e60008000804 */
.L_x_44:
[----:B------:R-:W-:Y:S05]  /*0930*/  BSYNC.RECONVERGENT B0 ;  /* 0x0000000000007941 */ /* 0x000fea0003800200 */
.L_x_43:
[----:B--2---:R-:W2:Y:S01]  /*0940*/  LDC R9, c[0x0][0x3a8] ;  /* 0x0000ea00ff097b82 */ /* 0x004ea20000000800 */
[----:B0-----:R-:W-:Y:S01]  /*0950*/  IMAD.IADD R0, R4, 0x1, -R3 ;  /* 0x0000000104007824 */ /* 0x001fe200078e0a03 */
[----:B------:R-:W-:-:S04]  /*0960*/  UMOV UR4, 0x400 ;  /* 0x0000040000047882 */ /* 0x000fc80000000000 */
[----:B------:R-:W-:Y:S02]  /*0970*/  IABS R8, R0 ;  /* 0x0000000000087213 */ /* 0x000fe40000000000 */
[----:B------:R-:W0:Y:S01]  /*0980*/  S2UR UR5, SR_CgaCtaId ;  /* 0x00000000000579c3 */ /* 0x000e220000008800 */
[----:B--2---:R-:W-:-:S04]  /*0990*/  IABS R6, R9 ;  /* 0x0000000900067213 */ /* 0x004fc80000000000 */
[----:B------:R-:W2:Y:S01]  /*09a0*/  I2F.RP R2, R6 ;  /* 0x0000000600027306 */ /* 0x000ea20000209400 */
[----:B0-----:R-:W-:-:S07]  /*09b0*/  ULEA UR4, UR5, UR4, 0x18 ;  /* 0x0000000405047291 */ /* 0x001fce000f8ec0ff */
[----:B--2---:R-:W4:Y:S02]  /*09c0*/  MUFU.RCP R2, R2 ;  /* 0x0000000200027308 */ /* 0x004f240000001000 */
[----:B----4-:R-:W-:-:S06]  /*09d0*/  VIADD R10, R2, 0xffffffe ;  /* 0x0ffffffe020a7836 */ /* 0x010fcc0000000000 */
[----:B------:R0:W2:Y:S02]  /*09e0*/  F2I.FTZ.U32.TRUNC.NTZ R11, R10 ;  /* 0x0000000a000b7305 */ /* 0x0000a4000021f000 */
[----:B0-----:R-:W-:Y:S02]  /*09f0*/  HFMA2 R10, -RZ, RZ, 0, 0 ;  /* 0x00000000ff0a7431 */ /* 0x001fe400000001ff */
[----:B--2---:R-:W-:-:S04]  /*0a00*/  IMAD.MOV R5, RZ, RZ, -R11 ;  /* 0x000000ffff057224 */ /* 0x004fc800078e0a0b */
[----:B------:R-:W-:-:S04]  /*0a10*/  IMAD R5, R5, R6, RZ ;  /* 0x0000000605057224 */ /* 0x000fc800078e02ff */
[----:B------:R-:W-:-:S04]  /*0a20*/  IMAD.HI.U32 R11, R11, R5, R10 ;  /* 0x000000050b0b7227 */ /* 0x000fc800078e000a */
[----:B------:R-:W-:-:S04]  /*0a30*/  IMAD.MOV.U32 R5, RZ, RZ, R8 ;  /* 0x000000ffff057224 */ /* 0x000fc800078e0008 */
[----:B------:R-:W-:Y:S01]  /*0a40*/  IMAD.HI.U32 R2, R11, R5, RZ ;  /* 0x000000050b027227 */ /* 0x000fe200078e00ff */
[----:B------:R-:W-:Y:S03]  /*0a50*/  BAR.SYNC.DEFER_BLOCKING 0x0 ;  /* 0x0000000000007b1d */ /* 0x000fe60000010000 */
[----:B------:R-:W-:-:S04]  /*0a60*/  IMAD.MOV R8, RZ, RZ, -R2 ;  /* 0x000000ffff087224 */ /* 0x000fc800078e0a02 */
[----:B------:R-:W-:-:S05]  /*0a70*/  IMAD R5, R6, R8, R5 ;  /* 0x0000000806057224 */ /* 0x000fca00078e0205 */
[----:B------:R-:W-:Y:S01]  /*0a80*/  ISETP.GT.U32.AND P2, PT, R6, R5, PT ;  /* 0x000000050600720c */ /* 0x000fe20003f44070 */
[----:B------:R-:W0:-:S12]  /*0a90*/  LDS.64 R10, [UR4] ;  /* 0x00000004ff0a7984 */ /* 0x000e180008000a00 */
[----:B------:R-:W-:Y:S02]  /*0aa0*/  @!P2 IMAD.IADD R5, R5, 0x1, -R6 ;  /* 0x000000010505a824 */ /* 0x000fe400078e0a06 */
[----:B------:R-:W-:Y:S01]  /*0ab0*/  @!P2 VIADD R2, R2, 0x1 ;  /* 0x000000010202a836 */ /* 0x000fe20000000000 */
[----:B------:R-:W-:Y:S01]  /*0ac0*/  BAR.SYNC.DEFER_BLOCKING 0x0 ;  /* 0x0000000000007b1d */ /* 0x000fe20000010000 */
[----:B------:R-:W-:Y:S02]  /*0ad0*/  ISETP.NE.AND P2, PT, R9, RZ, PT ;  /* 0x000000ff0900720c */ /* 0x000fe40003f45270 */
[----:B------:R-:W-:Y:S02]  /*0ae0*/  ISETP.GE.U32.AND P0, PT, R5, R6, PT ;  /* 0x000000060500720c */ /* 0x000fe40003f06070 */
[----:B------:R-:W-:-:S04]  /*0af0*/  LOP3.LUT R5, R0, R9, RZ, 0x3c, !PT ;  /* 0x0000000900057212 */ /* 0x000fc800078e3cff */
[----:B------:R-:W-:-:S07]  /*0b00*/  ISETP.GE.AND P1, PT, R5, RZ, PT ;  /* 0x000000ff0500720c */ /* 0x000fce0003f26270 */
[----:B------:R-:W-:-:S06]  /*0b10*/  @P0 VIADD R2, R2, 0x1 ;  /* 0x0000000102020836 */ /* 0x000fcc0000000000 */
[----:B------:R-:W-:Y:S01]  /*0b20*/  @!P1 IMAD.MOV R2, RZ, RZ, -R2 ;  /* 0x000000ffff029224 */ /* 0x000fe200078e0a02 */
[----:B------:R-:W-:-:S04]  /*0b30*/  @!P2 LOP3.LUT R2, RZ, R9, RZ, 0x33, !PT ;  /* 0x00000009ff02a212 */ /* 0x000fc800078e33ff */
[----:B------:R-:W-:-:S06]  /*0b40*/  I2FP.F32.S32 R2, R2 ;  /* 0x0000000200027245 */ /* 0x000fcc0000201400 */
[----:B------:R-:W2:Y:S01]  /*0b50*/  F2I.TRUNC.NTZ R2, R2 ;  /* 0x0000000200027305 */ /* 0x000ea2000020f100 */
[----:B0-----:R-:W-:Y:S01]  /*0b60*/  IMAD.IADD R8, R3, 0x1, -R10 ;  /* 0x0000000103087824 */ /* 0x001fe200078e0a0a */
[----:B--2---:R-:W-:-:S13]  /*0b70*/  ISETP.GE.AND P0, PT, R2, 0x1, PT ;  /* 0x000000010200780c */ /* 0x004fda0003f06270 */
[----:B------:R-:W-:Y:S05]  /*0b80*/  @!P0 EXIT ;  /* 0x000000000000894d */ /* 0x000fea0003800000 */
[----:B------:R-:W-:Y:S01]  /*0b90*/  IMAD.IADD R6, R10, 0x1, R7 ;  /* 0x000000010a067824 */ /* 0x000fe200078e0207 */
[----:B------:R-:W-:Y:S01]  /*0ba0*/  IADD3 R4, PT, PT, R4, -R8, -R11 ;  /* 0x8000000804047210 */ /* 0x000fe20007ffe80b */
[----:B------:R-:W-:Y:S01]  /*0bb0*/  IMAD.IADD R7, R8, 0x1, R7 ;  /* 0x0000000108077824 */ /* 0x000fe200078e0207 */
[----:B------:R-:W-:Y:S02]  /*0bc0*/  IADD3 R5, PT, PT, -R10, R11, RZ ;  /* 0x0000000b0a057210 */ /* 0x000fe40007ffe1ff */
[----:B------:R-:W-:Y:S02]  /*0bd0*/  CS2R R10, SRZ ;  /* 0x00000000000a7805 */ /* 0x000fe4000001ff00 */
[----:B------:R-:W-:Y:S01]  /*0be0*/  LEA R8, R9, UR4, 0x2 ;  /* 0x0000000409087c11 */ /* 0x000fe2000f8e10ff */
[----:B------:R-:W-:Y:S01]  /*0bf0*/  IMAD.MOV.U32 R9, RZ, RZ, RZ ;  /* 0x000000ffff097224 */ /* 0x000fe200078e00ff */
[----:B------:R-:W0:Y:S01]  /*0c00*/  LDCU UR10, c[0x0][0x360] ;  /* 0x00006c00ff0a77ac */ /* 0x000e220008000800 */
[----:B------:R-:W-:-:S05]  /*0c10*/  UMOV UR4, URZ ;  /* 0x000000ff00047c82 */ /* 0x000fca0008000000 */
.L_x_91:
[----:B------:R-:W2:Y:S01]  /*0c20*/  LDCU UR5, c[0x0][0x3a8] ;  /* 0x00007500ff0577ac */ /* 0x000ea20008000800 */
[----:B------:R-:W3:Y:S01]  /*0c30*/  S2R R14, SR_TID.X ;  /* 0x00000000000e7919 */ /* 0x000ee20000002100 */
[----:B--2---:R-:W-:-:S05]  /*0c40*/  IMAD.U32 R15, RZ, RZ, UR5 ;  /* 0x00000005ff0f7e24 */ /* 0x004fca000f8e00ff */
[----:B------:R-:W-:-:S13]  /*0c50*/  ISETP.GE.AND P0, PT, R15, 0x1, PT ;  /* 0x000000010f00780c */ /* 0x000fda0003f06270 */
[----:B---3--:R-:W-:Y:S05]  /*0c60*/  @!P0 BRA `(.L_x_51) ;  /* 0x0000000000a08947 */ /* 0x008fea0003800000 */
[----:B------:R-:W2:Y:S01]  /*0c70*/  LDC.64 R12, c[0x0][0x380] ;  /* 0x0000e000ff0c7b82 */ /* 0x000ea20000000a00 */
[--C-:B------:R-:W-:Y:S01]  /*0c80*/  IMAD.IADD R18, R5, 0x1, -R10.reuse ;  /* 0x0000000105127824 */ /* 0x100fe200078e0a0a */
[----:B------:R-:W3:Y:S01]  /*0c90*/  LDCU UR11, c[0x0][0x3a8] ;  /* 0x00007500ff0b77ac */ /* 0x000ee20008000800 */
[----:B------:R-:W-:Y:S01]  /*0ca0*/  IMAD.IADD R19, R6, 0x1, R10 ;  /* 0x0000000106137824 */ /* 0x000fe200078e020a */
[----:B------:R-:W-:-:S06]  /*0cb0*/  UMOV UR5, URZ ;  /* 0x000000ff00057c82 */ /* 0x000fcc0008000000 */
.L_x_54:
[----:B----4-:R-:W-:Y:S01]  /*0cc0*/  VIADD R15, R14, UR5 ;  /* 0x000000050e0f7c36 */ /* 0x010fe20008000000 */
[----:B------:R-:W-:Y:S04]  /*0cd0*/  BSSY.RECONVERGENT B0, `(.L_x_52) ;  /* 0x000000b000007945 */ /* 0x000fe80003800200 */
[----:B------:R-:W-:-:S13]  /*0ce0*/  ISETP.GE.U32.AND P0, PT, R15, R18, PT ;  /* 0x000000120f00720c */ /* 0x000fda0003f06070 */
[----:B------:R-:W-:Y:S05]  /*0cf0*/  @P0 BRA `(.L_x_53) ;  /* 0x0000000000200947 */ /* 0x000fea0003800000 */
[----:B------:R-:W-:-:S05]  /*0d00*/  IADD3 R17, PT, PT, R19, UR5, RZ ;  /* 0x0000000513117c10 */ /* 0x000fca000fffe0ff */
[----:B--2---:R-:W-:-:S06]  /*0d10*/  IMAD.WIDE.U32 R16, R17, 0x4, R12 ;  /* 0x0000000411107825 */ /* 0x004fcc00078e000c */
[----:B------:R-:W2:Y:S01]  /*0d20*/  LDG.E R16, desc[UR8][R16.64] ;  /* 0x0000000810107981 */ /* 0x000ea2000c1e1900 */
[----:B------:R-:W4:Y:S01]  /*0d30*/  S2UR UR7, SR_CgaCtaId ;  /* 0x00000000000779c3 */ /* 0x000f220000008800 */
[----:B------:R-:W-:Y:S02]  /*0d40*/  UMOV UR6, 0x400 ;  /* 0x0000040000067882 */ /* 0x000fe40000000000 */
[----:B----4-:R-:W-:-:S06]  /*0d50*/  ULEA UR6, UR7, UR6, 0x18 ;  /* 0x0000000607067291 */ /* 0x010fcc000f8ec0ff */
[----:B------:R-:W-:-:S05]  /*0d60*/  LEA R15, R15, UR6, 0x2 ;  /* 0x000000060f0f7c11 */ /* 0x000fca000f8e10ff */
[----:B--2---:R4:W-:Y:S02]  /*0d70*/  STS [R15], R16 ;  /* 0x000000100f007388 */ /* 0x0049e40000000800 */
.L_x_53:
[----:B0--3--:R-:W-:Y:S05]  /*0d80*/  BSYNC.RECONVERGENT B0 ;  /* 0x0000000000007941 */ /* 0x009fea0003800200 */
.L_x_52:
[----:B------:R-:W-:-:S04]  /*0d90*/  UIADD3 UR5, UPT, UPT, UR10, UR5, URZ ;  /* 0x000000050a057290 */ /* 0x000fc8000fffe0ff */
[----:B------:R-:W-:-:S09]  /*0da0*/  UISETP.GE.AND UP0, UPT, UR5, UR11, UPT ;  /* 0x0000000b0500728c */ /* 0x000fd2000bf06270 */
[----:B------:R-:W-:Y:S05]  /*0db0*/  BRA.U !UP0, `(.L_x_54) ;  /* 0xfffffffd08c07547 */ /* 0x000fea000b83ffff */
[----:B------:R-:W0:Y:S01]  /*0dc0*/  LDC R19, c[0x0][0x3a8] ;  /* 0x0000ea00ff137b82 */ /* 0x000e220000000800 */
[--C-:B------:R-:W-:Y:S01]  /*0dd0*/  IMAD.IADD R18, R4, 0x1, -R11.reuse ;  /* 0x0000000104127824 */ /* 0x100fe200078e0a0b */
[----:B------:R-:W-:Y:S01]  /*0de0*/  UMOV UR5, URZ ;  /* 0x000000ff00057c82 */ /* 0x000fe20008000000 */
[----:B------:R-:W-:-:S05]  /*0df0*/  IMAD.IADD R20, R7, 0x1, R11 ;  /* 0x0000000107147824 */ /* 0x000fca00078e020b */
[----:B--2---:R-:W2:Y:S02]  /*0e00*/  LDC.64 R12, c[0x0][0x390] ;  /* 0x0000e400ff0c7b82 */ /* 0x004ea40000000a00 */
.L_x_57:
[----:B----4-:R-:W-:Y:S01]  /*0e10*/  VIADD R15, R14, UR5 ;  /* 0x000000050e0f7c36 */ /* 0x010fe20008000000 */
[----:B------:R-:W-:Y:S04]  /*0e20*/  BSSY.RECONVERGENT B0, `(.L_x_55) ;  /* 0x0000008000007945 */ /* 0x000fe80003800200 */
[----:B------:R-:W-:-:S13]  /*0e30*/  ISETP.GE.U32.AND P0, PT, R15, R18, PT ;  /* 0x000000120f00720c */ /* 0x000fda0003f06070 */
[----:B------:R-:W-:Y:S05]  /*0e40*/  @P0 BRA `(.L_x_56) ;  /* 0x0000000000140947 */ /* 0x000fea0003800000 */
[----:B------:R-:W-:-:S04]  /*0e50*/  VIADD R17, R20, UR5 ;  /* 0x0000000514117c36 */ /* 0x000fc80008000000 */
[----:B--2---:R-:W-:-:S06]  /*0e60*/  IMAD.WIDE.U32 R16, R17, 0x4, R12 ;  /* 0x0000000411107825 */ /* 0x004fcc00078e000c */
[----:B------:R-:W2:Y:S01]  /*0e70*/  LDG.E R16, desc[UR8][R16.64] ;  /* 0x0000000810107981 */ /* 0x000ea2000c1e1900 */
[----:B------:R-:W-:-:S05]  /*0e80*/  IMAD R15, R15, 0x4, R8 ;  /* 0x000000040f0f7824 */ /* 0x000fca00078e0208 */
[----:B--2---:R3:W-:Y:S02]  /*0e90*/  STS [R15], R16 ;  /* 0x000000100f007388 */ /* 0x0047e40000000800 */
.L_x_56:
[----:B------:R-:W-:Y:S05]  /*0ea0*/  BSYNC.RECONVERGENT B0 ;  /* 0x0000000000007941 */ /* 0x000fea0003800200 */
.L_x_55:
[----:B------:R-:W-:Y:S01]  /*0eb0*/  UIADD3 UR5, UPT, UPT, UR10, UR5, URZ ;  /* 0x000000050a057290 */ /* 0x000fe2000fffe0ff */
[----:B0--3--:R-:W-:-:S05]  /*0ec0*/  IMAD.MOV.U32 R15, RZ, RZ, R19 ;  /* 0x000000ffff0f7224 */ /* 0x009fca00078e0013 */
[----:B------:R-:W-:-:S13]  /*0ed0*/  ISETP.LE.AND P0, PT, R15, UR5, PT ;  /* 0x000000050f007c0c */ /* 0x000fda000bf03270 */
[----:B------:R-:W-:Y:S05]  /*0ee0*/  @!P0 BRA `(.L_x_57) ;  /* 0xfffffffc00c88947 */ /* 0x000fea000383ffff */
.L_x_51:
[----:B0-----:R-:W0:Y:S01]  /*0ef0*/  I2F.U32.RP R16, UR10 ;  /* 0x0000000a00107d06 */ /* 0x001e220008209000 */
[----:B------:R-:W-:Y:S01]  /*0f00*/  BAR.SYNC.DEFER_BLOCKING 0x0 ;  /* 0x0000000000007b1d */ /* 0x000fe20000010000 */
[----:B------:R-:W-:Y:S01]  /*0f10*/  ISETP.NE.U32.AND P2, PT, RZ, UR10, PT ;  /* 0x0000000aff007c0c */ /* 0x000fe2000bf45070 */
[----:B------:R-:W-:Y:S01]  /*0f20*/  IMAD.IADD R19, R0, 0x1, -R9 ;  /* 0x0000000100137824 */ /* 0x000fe200078e0a09 */
[----:B------:R-:W-:-:S05]  /*0f30*/  VIADDMNMX R11, R4, -R11, R15, PT ;  /* 0x8000000b040b7246 */ /* 0x000fca000380010f */
[----:B------:R-:W3:Y:S01]  /*0f40*/  S2UR UR6, SR_CgaCtaId ;  /* 0x00000000000679c3 */ /* 0x000ee20000008800 */
[----:B------:R-:W-:Y:S01]  /*0f50*/  BSSY.RECONVERGENT B1, `(.L_x_58) ;  /* 0x0000046000017945 */ /* 0x000fe20003800200 */
[----:B------:R-:W-:Y:S01]  /*0f60*/  UMOV UR5, 0x400 ;  /* 0x0000040000057882 */ /* 0x000fe20000000000 */
[----:B0-----:R-:W2:Y:S01]  /*0f70*/  MUFU.RCP R16, R16 ;  /* 0x0000001000107308 */ /* 0x001ea20000001000 */
[----:B---3--:R-:W-:Y:S01]  /*0f80*/  ULEA UR5, UR6, UR5, 0x18 ;  /* 0x0000000506057291 */ /* 0x008fe2000f8ec0ff */
[----:B--2---:R-:W-:-:S06]  /*0f90*/  VIADD R12, R16, 0xffffffe ;  /* 0x0ffffffe100c7836 */ /* 0x004fcc0000000000 */
[----:B------:R0:W2:Y:S02]  /*0fa0*/  F2I.FTZ.U32.TRUNC.NTZ R13, R12 ;  /* 0x0000000c000d7305 */ /* 0x0000a4000021f000 */
[----:B0-----:R-:W-:Y:S01]  /*0fb0*/  IMAD.MOV.U32 R12, RZ, RZ, RZ ;  /* 0x000000ffff0c7224 */ /* 0x001fe200078e00ff */
[----:B--2---:R-:W-:-:S05]  /*0fc0*/  IADD3 R17, PT, PT, RZ, -R13, RZ ;  /* 0x8000000dff117210 */ /* 0x004fca0007ffe0ff */
[----:B------:R-:W-:-:S04]  /*0fd0*/  IMAD R17, R17, UR10, RZ ;  /* 0x0000000a11117c24 */ /* 0x000fc8000f8e02ff */
[----:B------:R-:W-:-:S06]  /*0fe0*/  IMAD.HI.U32 R18, R13, R17, R12 ;  /* 0x000000110d127227 */ /* 0x000fcc00078e000c */
[----:B------:R-:W-:-:S04]  /*0ff0*/  IMAD.HI.U32 R17, R18, R15, RZ ;  /* 0x0000000f12117227 */ /* 0x000fc800078e00ff */
[----:B------:R-:W-:-:S04]  /*1000*/  IMAD.MOV R18, RZ, RZ, -R17 ;  /* 0x000000ffff127224 */ /* 0x000fc800078e0a11 */
[----:B------:R-:W-:-:S05]  /*1010*/  IMAD R13, R18, UR10, R15 ;  /* 0x0000000a120d7c24 */ /* 0x000fca000f8e020f */
[----:B------:R-:W-:-:S13]  /*1020*/  ISETP.GE.U32.AND P0, PT, R13, UR10, PT ;  /* 0x0000000a0d007c0c */ /* 0x000fda000bf06070 */
[----:B------:R-:W-:Y:S02]  /*1030*/  @P0 VIADD R13, R13, -UR10 ;  /* 0x8000000a0d0d0c36 */ /* 0x000fe40008000000 */
[----:B------:R-:W-:-:S03]  /*1040*/  @P0 VIADD R17, R17, 0x1 ;  /* 0x0000000111110836 */ /* 0x000fc60000000000 */
[----:B------:R-:W-:Y:S02]  /*1050*/  ISETP.GE.U32.AND P1, PT, R13, UR10, PT ;  /* 0x0000000a0d007c0c */ /* 0x000fe4000bf26070 */
[----:B------:R-:W-:-:S11]  /*1060*/  VIADDMNMX R13, R5, -R10, R15, PT ;  /* 0x8000000a050d7246 */ /* 0x000fd6000380010f */
[----:B------:R-:W-:Y:S01]  /*1070*/  @P1 VIADD R17, R17, 0x1 ;  /* 0x0000000111111836 */ /* 0x000fe20000000000 */
[----:B------:R-:W-:-:S05]  /*1080*/  @!P2 LOP3.LUT R17, RZ, UR10, RZ, 0x33, !PT ;  /* 0x0000000aff11ac12 */ /* 0x000fca000f8e33ff */
[----:B------:R-:W-:-:S05]  /*1090*/  IMAD R14, R17, R14, RZ ;  /* 0x0000000e110e7224 */ /* 0x000fca00078e02ff */
[C---:B------:R-:W-:Y:S02]  /*10a0*/  VIMNMX R12, PT, PT, R14.reuse, R19, PT ;  /* 0x000000130e0c7248 */ /* 0x040fe40003fe0100 */
[----:B------:R-:W-:Y:S02]  /*10b0*/  VIADDMNMX R14, R14, R17, R19, PT ;  /* 0x000000110e0e7246 */ /* 0x000fe40003800113 */
[C---:B-1----:R-:W-:Y:S01]  /*10c0*/  VIMNMX R23, PT, PT, R12.reuse, R13, PT ;  /* 0x0000000d0c177248 */ /* 0x042fe20003fe0100 */
[C---:B------:R-:W-:Y:S01]  /*10d0*/  IMAD.IADD R16, R12.reuse, 0x1, -R11 ;  /* 0x000000010c107824 */ /* 0x040fe200078e0a0b */
[C---:B------:R-:W-:Y:S02]  /*10e0*/  ISETP.GE.AND P0, PT, R12.reuse, R11, PT ;  /* 0x0000000b0c00720c */ /* 0x040fe40003f06270 */
[CC--:B------:R-:W-:Y:S01]  /*10f0*/  ISETP.GE.AND P1, PT, R12.reuse, R13.reuse, PT ;  /* 0x0000000d0c00720c */ /* 0x0c0fe20003f26270 */
[C---:B------:R-:W-:Y:S01]  /*1100*/  IMAD.IADD R19, R12.reuse, 0x1, -R23 ;  /* 0x000000010c137824 */ /* 0x040fe200078e0a17 */
[----:B------:R-:W-:-:S02]  /*1110*/  IADD3 R15, PT, PT, R12, -R13, RZ ;  /* 0x8000000d0c0f7210 */ /* 0x000fc40007ffe0ff */
[----:B------:R-:W-:Y:S02]  /*1120*/  SEL R16, R16, RZ, P0 ;  /* 0x000000ff10107207 */ /* 0x000fe40000000000 */
[----:B------:R-:W-:-:S07]  /*1130*/  SEL R15, R15, RZ, P1 ;  /* 0x000000ff0f0f7207 */ /* 0x000fce0000800000 */
.L_x_63:
        /* <DEDUP_REMOVED lines=16> */
[----:B------:R-:W-:-:S03]  /*1240*/  @P1 PLOP3.LUT P0, PT, PT, PT, PT, 0x8, 0x80 ;  /* 0x000000000080181c */ /* 0x000fc60003f0e170 */
[--C-:B------:R-:W-:Y:S02]  /*1250*/  @P1 IMAD.IADD R19, R19, 0x1, R20.reuse ;  /* 0x0000000113131824 */ /* 0x100fe400078e0214 */
[----:B------:R-:W-:Y:S01]  /*1260*/  @P1 IMAD.IADD R23, R23, 0x1, -R20 ;  /* 0x0000000117171824 */ /* 0x000fe200078e0a14 */
[----:B------:R-:W-:Y:S07]  /*1270*/  @P1 BRA `(.L_x_62) ;  /* 0x0000000000441947 */ /* 0x000fee0003800000 */
.L_x_61:
[----:B------:R-:W-:Y:S02]  /*1280*/  ISETP.GE.AND P1, PT, R23, R13, PT ;  /* 0x0000000d1700720c */ /* 0x000fe40003f26270 */
[----:B------:R-:W-:Y:S02]  /*1290*/  PLOP3.LUT P0, PT, PT, PT, PT, 0x80, 0x8 ;  /* 0x000000000008781c */ /* 0x000fe40003f0f070 */
[----:B------:R-:W-:-:S13]  /*12a0*/  ISETP.LT.OR P1, PT, R19, 0x1, P1 ;  /* 0x000000011300780c */ /* 0x000fda0000f21670 */
[----:B------:R-:W-:Y:S05]  /*12b0*/  @P1 BREAK.RELIABLE B0 ;  /* 0x0000000000001942 */ /* 0x000fea0003800100 */
[----:B------:R-:W-:Y:S05]  /*12c0*/  @P1 BRA `(.L_x_62) ;  /* 0x0000000000301947 */ /* 0x000fea0003800000 */
[----:B------:R-:W-:Y:S05]  /*12d0*/  BSYNC.RELIABLE B0 ;  /* 0x0000000000007941 */ /* 0x000fea0003800100 */
.L_x_60:
[----:B------:R-:W-:Y:S01]  /*12e0*/  LDS R19, [R24+-0x4] ;  /* 0xfffffc0018137984 */ /* 0x000fe20000000800 */
[----:B------:R-:W-:-:S03]  /*12f0*/  MOV R23, R17 ;  /* 0x0000001100177202 */ /* 0x000fc60000000f00 */
        /* <DEDUP_REMOVED lines=9> */
.L_x_62:
[----:B------:R-:W-:Y:S05]  /*1390*/  BSYNC.RECONVERGENT B2 ;  /* 0x0000000000027941 */ /* 0x000fea0003800200 */
.L_x_59:
[----:B------:R-:W-:Y:S05]  /*13a0*/  @!P0 BRA `(.L_x_63) ;  /* 0xfffffffc00648947 */ /* 0x000fea000383ffff */
[----:B------:R-:W-:Y:S05]  /*13b0*/  BSYNC.RECONVERGENT B1 ;  /* 0x0000000000017941 */ /* 0x000fea0003800200 */
.L_x_58:
[----:B------:R-:W-:Y:S05]  /*13c0*/  WARPSYNC.ALL ;  /* 0x0000000000007948 */ /* 0x000fea0003800000 */
[----:B------:R-:W0:Y:S01]  /*13d0*/  S2UR UR6, SR_CgaCtaId ;  /* 0x00000000000679c3 */ /* 0x000e220000008800 */
[C---:B------:R-:W-:Y:S01]  /*13e0*/  IMAD.IADD R15, R14.reuse, 0x1, -R11 ;  /* 0x000000010e0f7824 */ /* 0x040fe200078e0a0b */
[C---:B------:R-:W-:Y:S01]  /*13f0*/  VIMNMX R24, PT, PT, R14.reuse, R13, PT ;  /* 0x0000000d0e187248 */ /* 0x040fe20003fe0100 */
[C---:B------:R-:W-:Y:S01]  /*1400*/  IMAD.IADD R16, R14.reuse, 0x1, -R13 ;  /* 0x000000010e107824 */ /* 0x040fe200078e0a0d */
[C---:B------:R-:W-:Y:S01]  /*1410*/  ISETP.GE.AND P0, PT, R14.reuse, R11, PT ;  /* 0x0000000b0e00720c */ /* 0x040fe20003f06270 */
[----:B------:R-:W-:Y:S01]  /*1420*/  BSSY.RECONVERGENT B2, `(.L_x_64) ;  /* 0x000002e000027945 */ /* 0x000fe20003800200 */
[C---:B------:R-:W-:Y:S01]  /*1430*/  ISETP.GE.AND P1, PT, R14.reuse, R13, PT ;  /* 0x0000000d0e00720c */ /* 0x040fe20003f26270 */
[----:B------:R-:W-:Y:S01]  /*1440*/  IMAD.IADD R18, R14, 0x1, -R24 ;  /* 0x000000010e127824 */ /* 0x000fe200078e0a18 */
[----:B------:R-:W-:Y:S01]  /*1450*/  SEL R15, R15, RZ, P0 ;  /* 0x000000ff0f0f7207 */ /* 0x000fe20000000000 */
[----:B------:R-:W-:Y:S01]  /*1460*/  UMOV UR5, 0x400 ;  /* 0x0000040000057882 */ /* 0x000fe20000000000 */
[----:B------:R-:W-:Y:S01]  /*1470*/  SEL R16, R16, RZ, P1 ;  /* 0x000000ff10107207 */ /* 0x000fe20000800000 */
[----:B0-----:R-:W-:-:S12]  /*1480*/  ULEA UR5, UR6, UR5, 0x18 ;  /* 0x0000000506057291 */ /* 0x001fd8000f8ec0ff */
.L_x_69:
[----:B------:R-:W-:Y:S01]  /*1490*/  ISETP.GE.AND P0, PT, R18, R11, PT ;  /* 0x0000000b1200720c */ /* 0x000fe20003f06270 */
[----:B------:R-:W-:Y:S04]  /*14a0*/  BSSY.RECONVERGENT B3, `(.L_x_65) ;  /* 0x0000024000037945 */ /* 0x000fe80003800200 */
[----:B------:R-:W-:Y:S01]  /*14b0*/  BSSY.RELIABLE B1, `(.L_x_66) ;  /* 0x0000017000017945 */ /* 0x000fe20003800100 */
[C---:B------:R-:W-:Y:S01]  /*14c0*/  LEA R22, R24.reuse, UR5, 0x2 ;  /* 0x0000000518167c11 */ /* 0x040fe2000f8e10ff */
[----:B------:R-:W-:Y:S01]  /*14d0*/  IMAD.MOV.U32 R17, RZ, RZ, R24 ;  /* 0x000000ffff117224 */ /* 0x000fe200078e0018 */
[----:B------:R-:W-:Y:S01]  /*14e0*/  ISETP.LT.OR P0, PT, R24, 0x1, P0 ;  /* 0x000000011800780c */ /* 0x000fe20000701670 */
[----:B------:R-:W-:Y:S01]  /*14f0*/  IMAD.MOV.U32 R19, RZ, RZ, R18 ;  /* 0x000000ffff137224 */ /* 0x000fe200078e0012 */
[----:B------:R-:W-:-:S11]  /*1500*/  LEA R25, R18, R8, 0x2 ;  /* 0x0000000812197211 */ /* 0x000fd600078e10ff */
        /* <DEDUP_REMOVED lines=12> */
.L_x_67:
[----:B------:R-:W-:Y:S02]  /*15d0*/  ISETP.GE.AND P1, PT, R24, R13, PT ;  /* 0x0000000d1800720c */ /* 0x000fe40003f26270 */
[----:B------:R-:W-:Y:S02]  /*15e0*/  PLOP3.LUT P0, PT, PT, PT, PT, 0x80, 0x8 ;  /* 0x000000000008781c */ /* 0x000fe40003f0f070 */
[----:B------:R-:W-:-:S13]  /*15f0*/  ISETP.LT.OR P1, PT, R18, 0x1, P1 ;  /* 0x000000011200780c */ /* 0x000fda0000f21670 */
[----:B------:R-:W-:Y:S05]  /*1600*/  @P1 BREAK.RELIABLE B1 ;  /* 0x0000000000011942 */ /* 0x000fea0003800100 */
[----:B------:R-:W-:Y:S05]  /*1610*/  @P1 BRA `(.L_x_68) ;  /* 0x0000000000301947 */ /* 0x000fea0003800000 */
[----:B------:R-:W-:Y:S05]  /*1620*/  BSYNC.RELIABLE B1 ;  /* 0x0000000000017941 */ /* 0x000fea0003800100 */
.L_x_66:
[----:B------:R-:W-:Y:S01]  /*1630*/  LDS R18, [R25+-0x4] ;  /* 0xfffffc0019127984 */ /* 0x000fe20000000800 */
[----:B------:R-:W-:-:S03]  /*1640*/  IMAD.MOV.U32 R24, RZ, RZ, R17 ;  /* 0x000000ffff187224 */ /* 0x000fc600078e0011 */
[----:B------:R-:W0:Y:S02]  /*1650*/  LDS R21, [R22] ;  /* 0x0000000016157984 */ /* 0x000e240000000800 */
[----:B0-----:R-:W-:-:S13]  /*1660*/  ISETP.GE.AND P1, PT, R18, R21, PT ;  /* 0x000000151200720c */ /* 0x001fda0003f26270 */
[----:B------:R-:W-:Y:S02]  /*1670*/  @P1 IADD3 R18, PT, PT, R19, 0x1, -R16 ;  /* 0x0000000113121810 */ /* 0x000fe40007ffe810 */
[----:B------:R-:W-:Y:S02]  /*1680*/  @P1 PLOP3.LUT P0, PT, PT, PT, PT, 0x8, 0x80 ;  /* 0x000000000080181c */ /* 0x000fe40003f0e170 */
[----:B------:R-:W-:Y:S01]  /*1690*/  @P1 SHF.R.S32.HI R20, RZ, 0x1, R18 ;  /* 0x00000001ff141819 */ /* 0x000fe20000011412 */
[----:B------:R-:W-:Y:S01]  /*16a0*/  IMAD.MOV.U32 R18, RZ, RZ, R19 ;  /* 0x000000ffff127224 */ /* 0x000fe200078e0013 */
[----:B------:R-:W-:-:S03]  /*16b0*/  @P1 MOV R15, R17 ;  /* 0x00000011000f1202 */ /* 0x000fc60000000f00 */
[--C-:B------:R-:W-:Y:S02]  /*16c0*/  @P1 IMAD.IADD R24, R17, 0x1, R20.reuse ;  /* 0x0000000111181824 */ /* 0x100fe400078e0214 */
[----:B------:R-:W-:-:S07]  /*16d0*/  @P1 IMAD.IADD R18, R19, 0x1, -R20 ;  /* 0x0000000113121824 */ /* 0x000fce00078e0a14 */
.L_x_68:
[----:B------:R-:W-:Y:S05]  /*16e0*/  BSYNC.RECONVERGENT B3 ;  /* 0x0000000000037941 */ /* 0x000fea0003800200 */
.L_x_65:
[----:B------:R-:W-:Y:S05]  /*16f0*/  @!P0 BRA `(.L_x_69) ;  /* 0xfffffffc00648947 */ /* 0x000fea000383ffff */
[----:B------:R-:W-:Y:S05]  /*1700*/  BSYNC.RECONVERGENT B2 ;  /* 0x0000000000027941 */ /* 0x000fea0003800200 */
.L_x_64:
[----:B------:R-:W-:Y:S05]  /*1710*/  WARPSYNC.ALL ;  /* 0x0000000000007948 */ /* 0x000fea0003800000 */
[----:B------:R-:W0:Y:S01]  /*1720*/  S2R R19, SR_CgaCtaId ;  /* 0x0000000000137919 */ /* 0x000e220000008800 */
[----:B------:R-:W-:Y:S01]  /*1730*/  SHF.R.S32.HI R16, RZ, 0x1f, R12 ;  /* 0x0000001fff107819 */ /* 0x000fe2000001140c */
[C---:B------:R-:W-:Y:S01]  /*1740*/  IMAD.IADD R17, R12.reuse, 0x1, -R23 ;  /* 0x000000010c117824 */ /* 0x040fe200078e0a17 */
[--C-:B------:R-:W-:Y:S01]  /*1750*/  IADD3 R13, P0, P1, R12, R9, R3.reuse ;  /* 0x000000090c0d7210 */ /* 0x100fe2000791e003 */
[----:B------:R-:W1:Y:S01]  /*1760*/  LDCU.64 UR6, c[0x0][0x3a0] ;  /* 0x00007400ff0677ac */ /* 0x000e620008000a00 */
[----:B------:R-:W-:Y:S01]  /*1770*/  SHF.R.S32.HI R15, RZ, 0x1f, R3 ;  /* 0x0000001fff0f7819 */ /* 0x000fe20000011403 */
[----:B------:R-:W-:Y:S01]  /*1780*/  IMAD.IADD R22, R24, 0x1, -R23 ;  /* 0x0000000118167824 */ /* 0x000fe200078e0a17 */
[----:B------:R-:W-:Y:S01]  /*1790*/  SHF.R.S32.HI R11, RZ, 0x1f, R9 ;  /* 0x0000001fff0b7819 */ /* 0x000fe20000011409 */
[----:B------:R-:W-:Y:S01]  /*17a0*/  BSSY.RECONVERGENT B2, `(.L_x_70) ;  /* 0x0000027000027945 */ /* 0x000fe20003800200 */
[----:B------:R-:W-:Y:S01]  /*17b0*/  MOV R18, 0x400 ;  /* 0x0000040000127802 */ /* 0x000fe20000000f00 */
[----:B------:R-:W-:Y:S01]  /*17c0*/  IMAD.MOV.U32 R25, RZ, RZ, RZ ;  /* 0x000000ffff197224 */ /* 0x000fe200078e00ff */
[----:B------:R-:W-:Y:S01]  /*17d0*/  IADD3.X R16, PT, PT, R16, R11, R15, P0, P1 ;  /* 0x0000000b10107210 */ /* 0x000fe200007e240f */
[----:B------:R-:W-:Y:S01]  /*17e0*/  IMAD.MOV.U32 R21, RZ, RZ, RZ ;  /* 0x000000ffff157224 */ /* 0x000fe200078e00ff */
[----:B------:R-:W-:Y:S01]  /*17f0*/  IADD3 R11, PT, PT, R14, -R17, -R24 ;  /* 0x800000110e0b7210 */ /* 0x000fe20007ffe818 */
[C---:B------:R-:W-:Y:S01]  /*1800*/  IMAD.SHL.U32 R14, R13.reuse, 0x4, RZ ;  /* 0x000000040d0e7824 */ /* 0x040fe200078e00ff */
[----:B------:R-:W-:Y:S01]  /*1810*/  SHF.L.U64.HI R15, R13, 0x2, R16 ;  /* 0x000000020d0f7819 */ /* 0x000fe20000010210 */
[----:B------:R-:W-:Y:S01]  /*1820*/  IMAD R20, R17, 0x4, R8 ;  /* 0x0000000411147824 */ /* 0x000fe200078e0208 */
[----:B------:R-:W-:-:S04]  /*1830*/  VIMNMX R13, PT, PT, R22, R11, PT ;  /* 0x0000000b160d7248 */ /* 0x000fc80003fe0100 */
[----:B------:R-:W-:Y:S02]  /*1840*/  ISETP.GE.AND P0, PT, R13, 0x1, PT ;  /* 0x000000010d00780c */ /* 0x000fe40003f06270 */
[----:B-1----:R-:W-:-:S04]  /*1850*/  IADD3 R12, P1, PT, R14, UR6, RZ ;  /* 0x000000060e0c7c10 */ /* 0x002fc8000ff3e0ff */
[----:B------:R-:W-:Y:S02]  /*1860*/  IADD3.X R13, PT, PT, R15, UR7, RZ, P1, !PT ;  /* 0x000000070f0d7c10 */ /* 0x000fe40008ffe4ff */
[----:B0-----:R-:W-:Y:S01]  /*1870*/  LEA R18, R19, R18, 0x18 ;  /* 0x0000001213127211 */ /* 0x001fe200078ec0ff */
[----:B------:R-:W-:-:S04]  /*1880*/  HFMA2 R19, -RZ, RZ, 0, 0 ;  /* 0x00000000ff137431 */ /* 0x000fc800000001ff */
[----:B------:R-:W-:Y:S01]  /*1890*/  IMAD R26, R23, 0x4, R18 ;  /* 0x00000004171a7824 */ /* 0x000fe200078e0212 */
[----:B------:R-:W-:Y:S06]  /*18a0*/  @!P0 BRA `(.L_x_71) ;  /* 0x0000000000588947 */ /* 0x000fec0003800000 */
[----:B------:R-:W-:Y:S02]  /*18b0*/  IMAD.MOV.U32 R19, RZ, RZ, RZ ;  /* 0x000000ffff137224 */ /* 0x000fe400078e00ff */
[----:B------:R-:W-:Y:S02]  /*18c0*/  IMAD.MOV.U32 R21, RZ, RZ, RZ ;  /* 0x000000ffff157224 */ /* 0x000fe400078e00ff */
[----:B------:R-:W-:-:S07]  /*18d0*/  IMAD.MOV.U32 R25, RZ, RZ, RZ ;  /* 0x000000ffff197224 */ /* 0x000fce00078e00ff */
.L_x_72:
[C---:B------:R-:W-:Y:S01]  /*18e0*/  IMAD R27, R25.reuse, 0x4, R26 ;  /* 0x00000004191b7824 */ /* 0x040fe200078e021a */
[----:B------:R-:W-:Y:S01]  /*18f0*/  IADD3 R29, PT, PT, R25, 0x1, RZ ;  /* 0x00000001191d7810 */ /* 0x000fe20007ffe0ff */
[----:B------:R-:W-:Y:S02]  /*1900*/  IMAD R28, R21, 0x4, R20 ;  /* 0x00000004151c7824 */ /* 0x000fe400078e0214 */
[C---:B------:R-:W-:Y:S02]  /*1910*/  IMAD.WIDE.U32 R16, R19.reuse, 0x4, R12 ;  /* 0x0000000413107825 */ /* 0x040fe400078e000c */
[----:B------:R-:W-:Y:S02]  /*1920*/  LDS R27, [R27] ;  /* 0x000000001b1b7984 */ /* 0x000fe40000000800 */
[----:B------:R-:W-:Y:S02]  /*1930*/  VIADD R19, R19, 0x1 ;  /* 0x0000000113137836 */ /* 0x000fe40000000000 */
[----:B------:R-:W0:Y:S02]  /*1940*/  LDS R28, [R28] ;  /* 0x000000001c1c7984 */ /* 0x000e240000000800 */
[----:B0-----:R-:W-:-:S02]  /*1950*/  ISETP.GT.AND P1, PT, R27, R28, PT ;  /* 0x0000001c1b00720c */ /* 0x001fc40003f24270 */
[CC--:B------:R-:W-:Y:S02]  /*1960*/  ISETP.GT.AND P0, PT, R27.reuse, R28.reuse, PT ;  /* 0x0000001c1b00720c */ /* 0x0c0fe40003f04270 */
[----:B------:R-:W-:Y:S01]  /*1970*/  VIMNMX R27, PT, PT, R27, R28, PT ;  /* 0x0000001c1b1b7248 */ /* 0x000fe20003fe0100 */
[----:B------:R-:W-:-:S04]  /*1980*/  VIADD R28, R21, 0x1 ;  /* 0x00000001151c7836 */ /* 0x000fc80000000000 */
[----:B------:R0:W-:Y:S04]  /*1990*/  STG.E desc[UR8][R16.64], R27 ;  /* 0x0000001b10007986 */ /* 0x0001e8000c101908 */
[----:B------:R-:W-:Y:S02]  /*19a0*/  @P1 IMAD.MOV R29, RZ, RZ, R25 ;  /* 0x000000ffff1d1224 */ /* 0x000fe400078e0219 */
[----:B------:R-:W-:Y:S02]  /*19b0*/  @!P0 IMAD.MOV R28, RZ, RZ, R21 ;  /* 0x000000ffff1c8224 */ /* 0x000fe400078e0215 */
[----:B------:R-:W-:Y:S01]  /*19c0*/  IMAD.MOV.U32 R25, RZ, RZ, R29 ;  /* 0x000000ffff197224 */ /* 0x000fe200078e001d */
[----:B------:R-:W-:Y:S01]  /*19d0*/  ISETP.LT.AND P1, PT, R29, R22, PT ;  /* 0x000000161d00720c */ /* 0x000fe20003f21270 */
[----:B------:R-:W-:Y:S01]  /*19e0*/  IMAD.MOV.U32 R21, RZ, RZ, R28 ;  /* 0x000000ffff157224 */ /* 0x000fe200078e001c */
[----:B------:R-:W-:-:S13]  /*19f0*/  ISETP.GE.AND P0, PT, R28, R11, PT ;  /* 0x0000000b1c00720c */ /* 0x000fda0003f06270 */
[----:B0-----:R-:W-:Y:S05]  /*1a00*/  @!P0 BRA P1, `(.L_x_72) ;  /* 0xfffffffc00b48947 */ /* 0x001fea000083ffff */
.L_x_71:
[----:B------:R-:W-:Y:S05]  /*1a10*/  BSYNC.RECONVERGENT B2 ;  /* 0x0000000000027941 */ /* 0x000fea0003800200 */
.L_x_70:
[----:B------:R-:W-:Y:S01]  /*1a20*/  ISETP.NE.AND P0, PT, R25, R22, PT ;  /* 0x000000161900720c */ /* 0x000fe20003f05270 */
[----:B------:R-:W-:-:S12]  /*1a30*/  BSSY.RECONVERGENT B2, `(.L_x_73) ;  /* 0x00000b2000027945 */ /* 0x000fd80003800200 */
[----:B------:R-:W-:Y:S05]  /*1a40*/  @!P0 BRA `(.L_x_74) ;  /* 0x0000000400f48947 */ /* 0x000fea0003800000 */
[----:B------:R-:W-:-:S13]  /*1a50*/  ISETP.GE.AND P0, PT, R25, R22, PT ;  /* 0x000000161900720c */ /* 0x000fda0003f06270 */
[----:B------:R-:W-:Y:S05]  /*1a60*/  @P0 BRA `(.L_x_75) ;  /* 0x0000000800b80947 */ /* 0x000fea0003800000 */
[----:B------:R-:W-:Y:S01]  /*1a70*/  IMAD.IADD R17, R23, 0x1, R25 ;  /* 0x0000000117117824 */ /* 0x000fe200078e0219 */
[----:B------:R-:W-:Y:S04]  /*1a80*/  BSSY.RECONVERGENT B3, `(.L_x_76) ;  /* 0x0000019000037945 */ /* 0x000fe80003800200 */
[----:B------:R-:W-:Y:S01]  /*1a90*/  IADD3 R11, PT, PT, R24, -R17, RZ ;  /* 0x80000011180b7210 */ /* 0x000fe20007ffe0ff */
[----:B------:R-:W-:Y:S02]  /*1aa0*/  IMAD.IADD R24, R17, 0x1, -R24 ;  /* 0x0000000111187824 */ /* 0x000fe400078e0a18 */
[----:B------:R-:W-:Y:S01]  /*1ab0*/  IMAD.MOV.U32 R17, RZ, RZ, R19 ;  /* 0x000000ffff117224 */ /* 0x000fe200078e0013 */
[----:B------:R-:W-:Y:S01]  /*1ac0*/  LOP3.LUT P1, R16, R11, 0x3, RZ, 0xc0, !PT ;  /* 0x000000030b107812 */ /* 0x000fe2000782c0ff */
[----:B------:R-:W-:Y:S01]  /*1ad0*/  IMAD.MOV.U32 R11, RZ, RZ, R25 ;  /* 0x000000ffff0b7224 */ /* 0x000fe200078e0019 */
[----:B------:R-:W-:-:S11]  /*1ae0*/  ISETP.GT.U32.AND P0, PT, R24, -0x4, PT ;  /* 0xfffffffc1800780c */ /* 0x000fd60003f04070 */
[----:B------:R-:W-:Y:S05]  /*1af0*/  @!P1 BRA `(.L_x_77) ;  /* 0x0000000000449947 */ /* 0x000fea0003800000 */
[----:B------:R-:W-:Y:S01]  /*1b00*/  IMAD R26, R25, 0x4, R26 ;  /* 0x00000004191a7824 */ /* 0x000fe200078e021a */
[----:B------:R-:W-:Y:S01]  /*1b10*/  ISETP.NE.AND P1, PT, R16, 0x1, PT ;  /* 0x000000011000780c */ /* 0x000fe20003f25270 */
[----:B------:R-:W-:-:S03]  /*1b20*/  IMAD.WIDE.U32 R12, R19, 0x4, R12 ;  /* 0x00000004130c7825 */ /* 0x000fc600078e000c */
[----:B------:R-:W0:Y:S01]  /*1b30*/  LDS R21, [R26] ;  /* 0x000000001a157984 */ /* 0x000e220000000800 */
[----:B------:R-:W-:Y:S02]  /*1b40*/  VIADD R11, R25, 0x1 ;  /* 0x00000001190b7836 */ /* 0x000fe40000000000 */
[----:B------:R-:W-:Y:S01]  /*1b50*/  VIADD R17, R19, 0x1 ;  /* 0x0000000113117836 */ /* 0x000fe20000000000 */
[----:B0-----:R0:W-:Y:S05]  /*1b60*/  STG.E desc[UR8][R12.64], R21 ;  /* 0x000000150c007986 */ /* 0x0011ea000c101908 */
[----:B------:R-:W-:Y:S05]  /*1b70*/  @!P1 BRA `(.L_x_77) ;  /* 0x0000000000249947 */ /* 0x000fea0003800000 */
[----:B------:R-:W-:Y:S01]  /*1b80*/  ISETP.NE.AND P1, PT, R16, 0x2, PT ;  /* 0x000000021000780c */ /* 0x000fe20003f25270 */
[----:B0-----:R-:W0:Y:S01]  /*1b90*/  LDS R21, [R26+0x4] ;  /* 0x000004001a157984 */ /* 0x001e220000000800 */
[----:B------:R-:W-:Y:S01]  /*1ba0*/  VIADD R11, R25, 0x2 ;  /* 0x00000002190b7836 */ /* 0x000fe20000000000 */
[----:B------:R-:W-:-:S10]  /*1bb0*/  IADD3 R17, PT, PT, R19, 0x2, RZ ;  /* 0x0000000213117810 */ /* 0x000fd40007ffe0ff */
[----:B------:R-:W1:Y:S01]  /*1bc0*/  @P1 LDS R27, [R26+0x8] ;  /* 0x000008001a1b1984 */ /* 0x000e620000000800 */
[----:B------:R-:W-:Y:S02]  /*1bd0*/  @P1 VIADD R11, R25, 0x3 ;  /* 0x00000003190b1836 */ /* 0x000fe40000000000 */
[----:B------:R-:W-:Y:S01]  /*1be0*/  @P1 VIADD R17, R19, 0x3 ;  /* 0x0000000313111836 */ /* 0x000fe20000000000 */
[----:B0-----:R2:W-:Y:S04]  /*1bf0*/  STG.E desc[UR8][R12.64+0x4], R21 ;  /* 0x000004150c007986 */ /* 0x0015e8000c101908 */
[----:B-1----:R2:W-:Y:S02]  /*1c00*/  @P1 STG.E desc[UR8][R12.64+0x8], R27 ;  /* 0x0000081b0c001986 */ /* 0x0025e4000c101908 */
.L_x_77:
[----:B------:R-:W-:Y:S05]  /*1c10*/  BSYNC.RECONVERGENT B3 ;  /* 0x0000000000037941 */ /* 0x000fea0003800200 */
.L_x_76:
[----:B------:R-:W-:Y:S05]  /*1c20*/  @P0 BRA `(.L_x_75) ;  /* 0x0000000800480947 */ /* 0x000fea0003800000 */
[----:B------:R-:W1:Y:S01]  /*1c30*/  LDCU.64 UR6, c[0x0][0x3a0] ;  /* 0x00007400ff0677ac */ /* 0x000e620008000a00 */
[----:B0-2---:R-:W-:Y:S01]  /*1c40*/  IMAD.IADD R13, R22, 0x1, -R11 ;  /* 0x00000001160d7824 */ /* 0x005fe200078e0a0b */
[----:B------:R-:W-:Y:S01]  /*1c50*/  BSSY.RECONVERGENT B3, `(.L_x_78) ;  /* 0x0000035000037945 */ /* 0x000fe20003800200 */
[----:B------:R-:W-:-:S03]  /*1c60*/  IMAD.WIDE.U32 R14, R17, 0x4, R14 ;  /* 0x00000004110e7825 */ /* 0x000fc600078e000e */
[----:B------:R-:W-:Y:S02]  /*1c70*/  ISETP.GT.AND P1, PT, R13, 0xc, PT ;  /* 0x0000000c0d00780c */ /* 0x000fe40003f24270 */
[----:B-1----:R-:W-:Y:S01]  /*1c80*/  IADD3 R12, P0, PT, R14, UR6, RZ ;  /* 0x000000060e0c7c10 */ /* 0x002fe2000ff1e0ff */
[----:B------:R-:W-:-:S03]  /*1c90*/  IMAD R14, R11, 0x4, R18 ;  /* 0x000000040b0e7824 */ /* 0x000fc600078e0212 */
[----:B------:R-:W-:Y:S01]  /*1ca0*/  IADD3 R12, P2, PT, R12, 0x8, RZ ;  /* 0x000000080c0c7810 */ /* 0x000fe20007f5e0ff */
[----:B------:R-:W-:-:S03]  /*1cb0*/  IMAD R14, R23, 0x4, R14 ;  /* 0x00000004170e7824 */ /* 0x000fc600078e020e */
[----:B------:R-:W-:Y:S01]  /*1cc0*/  IADD3.X R13, PT, PT, RZ, UR7, R15, P2, P0 ;  /* 0x00000007ff0d7c10 */ /* 0x000fe200097e040f */
[----:B------:R-:W-:Y:S01]  /*1cd0*/  VIADD R14, R14, 0x8 ;  /* 0x000000080e0e7836 */ /* 0x000fe20000000000 */
[----:B------:R-:W-:Y:S01]  /*1ce0*/  PLOP3.LUT P0, PT, PT, PT, PT, 0x80, 0x8 ;  /* 0x000000000008781c */ /* 0x000fe20003f0f070 */
[----:B------:R-:W-:-:S12]  /*1cf0*/  @!P1 BRA `(.L_x_79) ;  /* 0x0000000000a89947 */ /* 0x000fd80003800000 */
[----:B------:R-:W-:Y:S01]  /*1d00*/  PLOP3.LUT P0, PT, PT, PT, PT, 0x8, 0x80 ;  /* 0x000000000080781c */ /* 0x000fe20003f0e170 */
[----:B------:R-:W-:-:S12]  /*1d10*/  VIADD R16, R22, 0xfffffff4 ;  /* 0xfffffff416107836 */ /* 0x000fd80000000000 */
.L_x_80:
[----:B------:R-:W0:Y:S01]  /*1d20*/  LDS R15, [R14+-0x8] ;  /* 0xfffff8000e0f7984 */ /* 0x000e220000000800 */
[----:B------:R-:W-:-:S03]  /*1d30*/  IADD3 R11, PT, PT, R11, 0x10, RZ ;  /* 0x000000100b0b7810 */ /* 0x000fc60007ffe0ff */
[----:B------:R-:W1:Y:S01]  /*1d40*/  LDS R17, [R14+-0x4] ;  /* 0xfffffc000e117984 */ /* 0x000e620000000800 */
[----:B------:R-:W-:-:S03]  /*1d50*/  ISETP.GE.AND P1, PT, R11, R16, PT ;  /* 0x000000100b00720c */ /* 0x000fc60003f26270 */
        /* <DEDUP_REMOVED lines=21> */
[----:B------:R-:W-:-:S03]  /*1eb0*/  VIADD R14, R14, 0x40 ;  /* 0x000000400e0e7836 */ /* 0x000fc60000000000 */
        /* <DEDUP_REMOVED lines=14> */
.L_x_79:
[----:B------:R-:W-:Y:S05]  /*1fa0*/  BSYNC.RECONVERGENT B3 ;  /* 0x0000000000037941 */ /* 0x000fea0003800200 */
.L_x_78:
[----:B------:R-:W-:Y:S01]  /*1fb0*/  IMAD.IADD R15, R22, 0x1, -R11 ;  /* 0x00000001160f7824 */ /* 0x000fe200078e0a0b */
[----:B------:R-:W-:Y:S04]  /*1fc0*/  BSSY.RECONVERGENT B3, `(.L_x_81) ;  /* 0x000001a000037945 */ /* 0x000fe80003800200 */
[----:B------:R-:W-:-:S13]  /*1fd0*/  ISETP.GT.AND P1, PT, R15, 0x4, PT ;  /* 0x000000040f00780c */ /* 0x000fda0003f24270 */
[----:B------:R-:W-:Y:S05]  /*1fe0*/  @!P1 BRA `(.L_x_82) ;  /* 0x00000000005c9947 */ /* 0x000fea0003800000 */
[----:B------:R-:W0:Y:S01]  /*1ff0*/  LDS R15, [R14+-0x8] ;  /* 0xfffff8000e0f7984 */ /* 0x000e220000000800 */
[----:B------:R-:W-:Y:S02]  /*2000*/  IADD3 R16, P1, PT, R12, 0x20, RZ ;  /* 0x000000200c107810 */ /* 0x000fe40007f3e0ff */
[----:B------:R-:W-:Y:S01]  /*2010*/  PLOP3.LUT P0, PT, PT, PT, PT, 0x8, 0x80 ;  /* 0x000000000080781c */ /* 0x000fe20003f0e170 */
[----:B------:R-:W1:Y:S01]  /*2020*/  LDS R17, [R14+-0x4] ;  /* 0xfffffc000e117984 */ /* 0x000e620000000800 */
[----:B------:R-:W-:Y:S01]  /*2030*/  IADD3 R11, PT, PT, R11, 0x8, RZ ;  /* 0x000000080b0b7810 */ /* 0x000fe20007ffe0ff */
        /* <DEDUP_REMOVED lines=16> */
[----:B0-----:R-:W-:-:S02]  /*2140*/  IMAD.MOV.U32 R12, RZ, RZ, R16 ;  /* 0x000000ffff0c7224 */ /* 0x001fc400078e0010 */
[----:B------:R-:W-:-:S07]  /*2150*/  IMAD.MOV.U32 R13, RZ, RZ, R20 ;  /* 0x000000ffff0d7224 */ /* 0x000fce00078e0014 */
.L_x_82:
[----:B------:R-:W-:Y:S05]  /*2160*/  BSYNC.RECONVERGENT B3 ;  /* 0x0000000000037941 */ /* 0x000fea0003800200 */
.L_x_81:
        /* <DEDUP_REMOVED lines=11> */
.L_x_74:
        /* <DEDUP_REMOVED lines=9> */
.L_x_85:
[----:B-1----:R-:W-:Y:S01]  /*22b0*/  IMAD R29, R21, 0x4, R20 ;  /* 0x00000004151d7824 */ /* 0x002fe200078e0214 */
[C---:B------:R-:W-:Y:S01]  /*22c0*/  IADD3 R25, PT, PT, R19.reuse, 0x1, RZ ;  /* 0x0000000113197810 */ /* 0x040fe20007ffe0ff */
[----:B------:R-:W-:-:S03]  /*22d0*/  IMAD.WIDE.U32 R22, R19, 0x4, R12 ;  /* 0x0000000413167825 */ /* 0x000fc600078e000c */
[----:B------:R-:W0:Y:S01]  /*22e0*/  LDS R15, [R29] ;  /* 0x000000001d0f7984 */ /* 0x000e220000000800 */
[C---:B------:R-:W-:Y:S02]  /*22f0*/  VIADD R17, R19.reuse, 0x2 ;  /* 0x0000000213117836 */ /* 0x040fe40000000000 */
[----:B------:R-:W-:Y:S01]  /*2300*/  VIADD R16, R19, 0x3 ;  /* 0x0000000313107836 */ /* 0x000fe20000000000 */
[----:B------:R-:W1:Y:S01]  /*2310*/  LDS R28, [R29+0x4] ;  /* 0x000004001d1c7984 */ /* 0x000e620000000800 */
[----:B------:R-:W-:-:S03]  /*2320*/  IMAD.WIDE.U32 R24, R25, 0x4, R12 ;  /* 0x0000000419187825 */ /* 0x000fc600078e000c */
[----:B------:R-:W2:Y:S01]  /*2330*/  LDS R27, [R29+0x8] ;  /* 0x000008001d1b7984 */ /* 0x000ea20000000800 */
[----:B------:R-:W-:Y:S02]  /*2340*/  VIADD R21, R21, 0x4 ;  /* 0x0000000415157836 */ /* 0x000fe40000000000 */
[----:B------:R-:W-:Y:S01]  /*2350*/  VIADD R19, R19, 0x4 ;  /* 0x0000000413137836 */ /* 0x000fe20000000000 */
[----:B------:R-:W3:Y:S02]  /*2360*/  LDS R29, [R29+0xc] ;  /* 0x00000c001d1d7984 */ /* 0x000ee40000000800 */
[----:B------:R-:W-:Y:S02]  /*2370*/  ISETP.GE.AND P1, PT, R21, R26, PT ;  /* 0x0000001a1500720c */ /* 0x000fe40003f26270 */
[----:B0-----:R0:W-:Y:S04]  /*2380*/  STG.E desc[UR8][R22.64], R15 ;  /* 0x0000000f16007986 */ /* 0x0011e8000c101908 */
[----:B-1----:R1:W-:Y:S01]  /*2390*/  STG.E desc[UR8][R24.64], R28 ;  /* 0x0000001c18007986 */ /* 0x0023e2000c101908 */
[----:B0-----:R-:W-:-:S04]  /*23a0*/  IMAD.WIDE.U32 R14, R17, 0x4, R12 ;  /* 0x00000004110e7825 */ /* 0x001fc800078e000c */
[----:B------:R-:W-:Y:S01]  /*23b0*/  IMAD.WIDE.U32 R16, R16, 0x4, R12 ;  /* 0x0000000410107825 */ /* 0x000fe200078e000c */
[----:B--2---:R1:W-:Y:S04]  /*23c0*/  STG.E desc[UR8][R14.64], R27 ;  /* 0x0000001b0e007986 */ /* 0x0043e8000c101908 */
[----:B---3--:R1:W-:Y:S01]  /*23d0*/  STG.E desc[UR8][R16.64], R29 ;  /* 0x0000001d10007986 */ /* 0x0083e2000c101908 */
[----:B------:R-:W-:Y:S05]  /*23e0*/  @!P1 BRA `(.L_x_85) ;  /* 0xfffffffc00b09947 */ /* 0x000fea000383ffff */
.L_x_84:
[----:B------:R-:W-:Y:S05]  /*23f0*/  BSYNC.RECONVERGENT B3 ;  /* 0x0000000000037941 */ /* 0x000fea0003800200 */
.L_x_83:
[----:B-1----:R-:W-:Y:S01]  /*2400*/  IMAD.IADD R14, R11, 0x1, -R21 ;  /* 0x000000010b0e7824 */ /* 0x002fe200078e0a15 */
[----:B------:R-:W-:Y:S04]  /*2410*/  BSSY.RECONVERGENT B3, `(.L_x_86) ;  /* 0x000000e000037945 */ /* 0x000fe80003800200 */
[----:B------:R-:W-:-:S13]  /*2420*/  ISETP.GT.AND P1, PT, R14, 0x1, PT ;  /* 0x000000010e00780c */ /* 0x000fda0003f24270 */
[----:B------:R-:W-:Y:S05]  /*2430*/  @!P1 BRA `(.L_x_87) ;  /* 0x00000000002c9947 */ /* 0x000fea0003800000 */
[----:B------:R-:W-:Y:S01]  /*2440*/  IMAD R22, R21, 0x4, R20 ;  /* 0x0000000415167824 */ /* 0x000fe200078e0214 */
[C---:B------:R-:W-:Y:S01]  /*2450*/  IADD3 R17, PT, PT, R19.reuse, 0x1, RZ ;  /* 0x0000000113117810 */ /* 0x040fe20007ffe0ff */
[--C-:B------:R-:W-:Y:S01]  /*2460*/  IMAD.WIDE.U32 R14, R19, 0x4, R12.reuse ;  /* 0x00000004130e7825 */ /* 0x100fe200078e000c */
[----:B------:R-:W-:Y:S02]  /*2470*/  PLOP3.LUT P0, PT, PT, PT, PT, 0x8, 0x80 ;  /* 0x000000000080781c */ /* 0x000fe40003f0e170 */
[----:B------:R-:W0:Y:S01]  /*2480*/  LDS R23, [R22] ;  /* 0x0000000016177984 */ /* 0x000e220000000800 */
[----:B------:R-:W-:-:S03]  /*2490*/  IMAD.WIDE.U32 R16, R17, 0x4, R12 ;  /* 0x0000000411107825 */ /* 0x000fc600078e000c */
[----:B------:R-:W1:Y:S01]  /*24a0*/  LDS R25, [R22+0x4] ;  /* 0x0000040016197984 */ /* 0x000e620000000800 */
[----:B------:R-:W-:Y:S02]  /*24b0*/  VIADD R21, R21, 0x2 ;  /* 0x0000000215157836 */ /* 0x000fe40000000000 */
[----:B------:R-:W-:Y:S01]  /*24c0*/  VIADD R19, R19, 0x2 ;  /* 0x0000000213137836 */ /* 0x000fe20000000000 */
[----:B0-----:R0:W-:Y:S04]  /*24d0*/  STG.E desc[UR8][R14.64], R23 ;  /* 0x000000170e007986 */ /* 0x0011e8000c101908 */
[----:B-1----:R0:W-:Y:S02]  /*24e0*/  STG.E desc[UR8][R16.64], R25 ;  /* 0x0000001910007986 */ /* 0x0021e4000c101908 */
.L_x_87:
[----:B------:R-:W-:Y:S05]  /*24f0*/  BSYNC.RECONVERGENT B3 ;  /* 0x0000000000037941 */ /* 0x000fea0003800200 */
.L_x_86:
[----:B------:R-:W-:-:S13]  /*2500*/  ISETP.LT.OR P0, PT, R21, R11, P0 ;  /* 0x0000000b1500720c */ /* 0x000fda0000701670 */
[----:B------:R-:W-:Y:S02]  /*2510*/  @P0 IMAD R20, R21, 0x4, R20 ;  /* 0x0000000415140824 */ /* 0x000fe400078e0214 */
[----:B------:R-:W-:-:S03]  /*2520*/  @P0 IMAD.WIDE.U32 R12, R19, 0x4, R12 ;  /* 0x00000004130c0825 */ /* 0x000fc600078e000c */
[----:B------:R-:W1:Y:S04]  /*2530*/  @P0 LDS R11, [R20] ;  /* 0x00000000140b0984 */ /* 0x000e680000000800 */
[----:B-1----:R1:W-:Y:S02]  /*2540*/  @P0 STG.E desc[UR8][R12.64], R11 ;  /* 0x0000000b0c000986 */ /* 0x0023e4000c101908 */
.L_x_75:
[----:B------:R-:W-:Y:S05]  /*2550*/  BSYNC.RECONVERGENT B2 ;  /* 0x0000000000027941 */ /* 0x000fea0003800200 */
.L_x_73:
[----:B012-4-:R-:W0:Y:S01]  /*2560*/  LDC R12, c[0x0][0x3a8] ;  /* 0x0000ea00ff0c7b82 */ /* 0x017e220000000800 */
[----:B------:R-:W-:Y:S01]  /*2570*/  IMAD.MOV.U32 R11, RZ, RZ, RZ ;  /* 0x000000ffff0b7224 */ /* 0x000fe200078e00ff */
[----:B------:R-:W-:-:S06]  /*2580*/  UIADD3 UR4, UPT, UPT, UR4, 0x1, URZ ;  /* 0x0000000104047890 */ /* 0x000fcc000fffe0ff */
[----:B------:R-:W1:Y:S08]  /*2590*/  LDC R15, c[0x0][0x3a8] ;  /* 0x0000ea00ff0f7b82 */ /* 0x000e700000000800 */
[----:B------:R-:W2:Y:S01]  /*25a0*/  LDC R22, c[0x0][0x3a8] ;  /* 0x0000ea00ff167b82 */ /* 0x000ea20000000800 */
[----:B0-----:R-:W-:Y:S01]  /*25b0*/  IMAD.IADD R9, R9, 0x1, R12 ;  /* 0x0000000109097824 */ /* 0x001fe200078e020c */
[----:B------:R-:W-:-:S07]  /*25c0*/  CS2R R12, SRZ ;  /* 0x00000000000c7805 */ /* 0x000fce000001ff00 */
.L_x_90:
[----:B--2---:R-:W-:Y:S01]  /*25d0*/  ISETP.GE.AND P0, PT, R13, R22, PT ;  /* 0x000000160d00720c */ /* 0x004fe20003f06270 */
[----:B-1----:R-:W-:Y:S01]  /*25e0*/  IMAD R19, R15, 0x4, R18 ;  /* 0x000000040f137824 */ /* 0x002fe200078e0212 */
        /* <DEDUP_REMOVED lines=15> */
.L_x_88:
        /* <DEDUP_REMOVED lines=15> */
.L_x_89:
[----:B------:R-:W-:Y:S05]  /*27d0*/  @!P0 BRA `(.L_x_90) ;  /* 0xfffffffc007c8947 */ /* 0x000fea000383ffff */
[----:B------:R-:W-:Y:S01]  /*27e0*/  BAR.SYNC.DEFER_BLOCKING 0x0 ;  /* 0x0000000000007b1d */ /* 0x000fe20000010000 */
[----:B------:R-:W-:Y:S01]  /*27f0*/  ISETP.NE.AND P0, PT, R2, UR4, PT ;  /* 0x0000000402007c0c */ /* 0x000fe2000bf05270 */
[----:B------:R-:W-:-:S04]  /*2800*/  IMAD.IADD R10, R15, 0x1, R10 ;  /* 0x000000010f0a7824 */ /* 0x000fc800078e020a */
[----:B------:R-:W-:-:S08]  /*2810*/  IMAD.IADD R11, R9, 0x1, -R10 ;  /* 0x00000001090b7824 */ /* 0x000fd000078e0a0a */
[----:B------:R-:W-:Y:S05]  /*2820*/  @P0 BRA `(.L_x_91) ;  /* 0xffffffe000fc0947 */ /* 0x000fea000383ffff */
[----:B------:R-:W-:Y:S05]  /*2830*/  EXIT ;  /* 0x000000000000794d */ /* 0x000fea0003800000 */
.L_x_92:
        /* <DEDUP_REMOVED lines=12> */
.L_x_94:


//--------------------- .nv.shared._Z19merge_tiled_kernel2PiiS_iS_i --------------------------
	.section	.nv.shared._Z19merge_tiled_kernel2PiiS_iS_i,"aw",@nobits
	.sectionflags	@""
	.align	16
	.zero		1024


//--------------------- .nv.shared.reserved.0     --------------------------
	.section	.nv.shared.reserved.0,"aw",@nobits
	.weak		__nv_reservedSMEM_offset_0_alias
	.size		__nv_reservedSMEM_offset_0_alias, 0, 64
	.other		__nv_reservedSMEM_offset_0_alias,@"STO_CUDA_RESERVED_SHARED STV_DEFAULT"
__nv_reservedSMEM_offset_0_alias:
	.zero		0
	.zero		64


//--------------------- .nv.shared._Z18merge_tiled_kernelPiiS_iS_i --------------------------
	.section	.nv.shared._Z18merge_tiled_kernelPiiS_iS_i,"aw",@nobits
	.sectionflags	@""
	.align	16
	.zero		1024


//--------------------- .nv.constant0._Z19merge_tiled_kernel2PiiS_iS_i --------------------------
	.section	.nv.constant0._Z19merge_tiled_kernel2PiiS_iS_i,"a",@progbits
	.sectionflags	@""
	.align	4
.nv.constant0._Z19merge_tiled_kernel2PiiS_iS_i:
	.zero		940


//--------------------- .nv.constant0._Z18merge_tiled_kernelPiiS_iS_i --------------------------
	.section	.nv.constant0._Z18merge_tiled_kernelPiiS_iS_i,"a",@progbits
	.sectionflags	@""
	.align	4
.nv.constant0._Z18merge_tiled_kernelPiiS_iS_i:
	.zero		940


//--------------------- SYMBOLS --------------------------

	.type		.nv.reservedSmem.offset0,@object
	.size		.nv.reservedSmem.offset0,0x4
	.type		.nv.reservedSmem.cap,@object
	.size		.nv.reservedSmem.cap,0x4
